//
// Generated by NVIDIA NVVM Compiler
//
// Compiler Build ID: CL-36424714
// Cuda compilation tools, release 13.0, V13.0.88
// Based on NVVM 20.0.0
//

.version 9.0
.target sm_100
.address_size 64

	// .globl	_Z16initializeMatrixPfj
.global .align 4 .b8 precalc_xorwow_matrix[102400];
.global .align 4 .b8 precalc_xorwow_offset_matrix[102400];
.global .align 4 .b8 mrg32k3aM1[2304];
.global .align 4 .b8 mrg32k3aM2[2304];
.global .align 4 .b8 mrg32k3aM1SubSeq[2016];
.global .align 4 .b8 mrg32k3aM2SubSeq[2016];
.global .align 4 .b8 mrg32k3aM1Seq[2304];
.global .align 4 .b8 mrg32k3aM2Seq[2304];
.const .align 8 .b8 __cr_lgamma_table[72];

.visible .entry _Z16initializeMatrixPfj(
	.param .u64 .ptr .align 1 _Z16initializeMatrixPfj_param_0,
	.param .u32 _Z16initializeMatrixPfj_param_1
)
{
	.local .align 8 .b8 	__local_depot0[48];
	.reg .b64 	%SP;
	.reg .b64 	%SPL;
	.reg .pred 	%p<66>;
	.reg .b32 	%r<1199>;
	.reg .b32 	%f<4>;
	.reg .b64 	%rd<27>;

	mov.u64 	%SPL, __local_depot0;
	ld.param.u64 	%rd10, [_Z16initializeMatrixPfj_param_0];
	ld.param.u32 	%r542, [_Z16initializeMatrixPfj_param_1];
	add.u64 	%rd1, %SPL, 0;
	mov.u32 	%r543, %tid.x;
	mov.u32 	%r544, %ctaid.x;
	mov.u32 	%r545, %ntid.x;
	mad.lo.s32 	%r1, %r544, %r545, %r543;
	mov.u32 	%r546, %tid.y;
	mov.u32 	%r547, %ctaid.y;
	mov.u32 	%r548, %ntid.y;
	mad.lo.s32 	%r2, %r547, %r548, %r546;
	mad.lo.s32 	%r549, %r1, 50, %r2;
	cvt.s64.s32 	%rd2, %r549;
	xor.b32  	%r550, %r542, -1429050551;
	mul.lo.s32 	%r3, %r550, 1099087573;
	add.s32 	%r551, %r3, -638133224;
	add.s32 	%r935, %r3, 123456789;
	st.local.v2.u32 	[%rd1], {%r551, %r935};
	xor.b32  	%r552, %r3, 362436069;
	mov.b32 	%r553, -123459836;
	st.local.v2.u32 	[%rd1+8], {%r552, %r553};
	add.s32 	%r931, %r3, 5783321;
	mov.b32 	%r554, -589760388;
	st.local.v2.u32 	[%rd1+16], {%r554, %r931};
	setp.eq.s32 	%p1, %r549, 0;
	@%p1 bra 	$L__BB0_115;
	mov.b32 	%r918, 0;
	mov.u64 	%rd26, %rd2;
$L__BB0_2:
	mov.u64 	%rd3, %rd26;
	and.b64  	%rd4, %rd3, 3;
	setp.eq.s64 	%p2, %rd4, 0;
	@%p2 bra 	$L__BB0_114;
	mul.wide.u32 	%rd12, %r918, 3200;
	mov.u64 	%rd13, precalc_xorwow_matrix;
	add.s64 	%rd5, %rd13, %rd12;
	mov.b32 	%r931, 0;
	mov.u32 	%r932, %r931;
	mov.u32 	%r933, %r931;
	mov.u32 	%r934, %r931;
	mov.u32 	%r935, %r931;
	mov.u32 	%r924, %r931;
$L__BB0_4:
	mul.wide.u32 	%rd14, %r924, 4;
	add.s64 	%rd15, %rd1, %rd14;
	ld.local.u32 	%r15, [%rd15+4];
	shl.b32 	%r16, %r924, 5;
	mov.b32 	%r930, 0;
$L__BB0_5:
	.pragma "nounroll";
	shr.u32 	%r558, %r15, %r930;
	and.b32  	%r559, %r558, 1;
	setp.eq.b32 	%p3, %r559, 1;
	not.pred 	%p4, %p3;
	add.s32 	%r560, %r16, %r930;
	mul.lo.s32 	%r561, %r560, 5;
	mul.wide.u32 	%rd16, %r561, 4;
	add.s64 	%rd6, %rd5, %rd16;
	@%p4 bra 	$L__BB0_7;
	ld.global.u32 	%r562, [%rd6];
	xor.b32  	%r935, %r935, %r562;
	ld.global.u32 	%r563, [%rd6+4];
	xor.b32  	%r934, %r934, %r563;
	ld.global.u32 	%r564, [%rd6+8];
	xor.b32  	%r933, %r933, %r564;
	ld.global.u32 	%r565, [%rd6+12];
	xor.b32  	%r932, %r932, %r565;
	ld.global.u32 	%r566, [%rd6+16];
	xor.b32  	%r931, %r931, %r566;
$L__BB0_7:
	and.b32  	%r568, %r558, 2;
	setp.eq.s32 	%p5, %r568, 0;
	@%p5 bra 	$L__BB0_9;
	ld.global.u32 	%r569, [%rd6+20];
	xor.b32  	%r935, %r935, %r569;
	ld.global.u32 	%r570, [%rd6+24];
	xor.b32  	%r934, %r934, %r570;
	ld.global.u32 	%r571, [%rd6+28];
	xor.b32  	%r933, %r933, %r571;
	ld.global.u32 	%r572, [%rd6+32];
	xor.b32  	%r932, %r932, %r572;
	ld.global.u32 	%r573, [%rd6+36];
	xor.b32  	%r931, %r931, %r573;
$L__BB0_9:
	and.b32  	%r575, %r558, 4;
	setp.eq.s32 	%p6, %r575, 0;
	@%p6 bra 	$L__BB0_11;
	ld.global.u32 	%r576, [%rd6+40];
	xor.b32  	%r935, %r935, %r576;
	ld.global.u32 	%r577, [%rd6+44];
	xor.b32  	%r934, %r934, %r577;
	ld.global.u32 	%r578, [%rd6+48];
	xor.b32  	%r933, %r933, %r578;
	ld.global.u32 	%r579, [%rd6+52];
	xor.b32  	%r932, %r932, %r579;
	ld.global.u32 	%r580, [%rd6+56];
	xor.b32  	%r931, %r931, %r580;
$L__BB0_11:
	and.b32  	%r582, %r558, 8;
	setp.eq.s32 	%p7, %r582, 0;
	@%p7 bra 	$L__BB0_13;
	ld.global.u32 	%r583, [%rd6+60];
	xor.b32  	%r935, %r935, %r583;
	ld.global.u32 	%r584, [%rd6+64];
	xor.b32  	%r934, %r934, %r584;
	ld.global.u32 	%r585, [%rd6+68];
	xor.b32  	%r933, %r933, %r585;
	ld.global.u32 	%r586, [%rd6+72];
	xor.b32  	%r932, %r932, %r586;
	ld.global.u32 	%r587, [%rd6+76];
	xor.b32  	%r931, %r931, %r587;
$L__BB0_13:
	and.b32  	%r589, %r558, 16;
	setp.eq.s32 	%p8, %r589, 0;
	@%p8 bra 	$L__BB0_15;
	ld.global.u32 	%r590, [%rd6+80];
	xor.b32  	%r935, %r935, %r590;
	ld.global.u32 	%r591, [%rd6+84];
	xor.b32  	%r934, %r934, %r591;
	ld.global.u32 	%r592, [%rd6+88];
	xor.b32  	%r933, %r933, %r592;
	ld.global.u32 	%r593, [%rd6+92];
	xor.b32  	%r932, %r932, %r593;
	ld.global.u32 	%r594, [%rd6+96];
	xor.b32  	%r931, %r931, %r594;
$L__BB0_15:
	and.b32  	%r596, %r558, 32;
	setp.eq.s32 	%p9, %r596, 0;
	@%p9 bra 	$L__BB0_17;
	ld.global.u32 	%r597, [%rd6+100];
	xor.b32  	%r935, %r935, %r597;
	ld.global.u32 	%r598, [%rd6+104];
	xor.b32  	%r934, %r934, %r598;
	ld.global.u32 	%r599, [%rd6+108];
	xor.b32  	%r933, %r933, %r599;
	ld.global.u32 	%r600, [%rd6+112];
	xor.b32  	%r932, %r932, %r600;
	ld.global.u32 	%r601, [%rd6+116];
	xor.b32  	%r931, %r931, %r601;
$L__BB0_17:
	and.b32  	%r603, %r558, 64;
	setp.eq.s32 	%p10, %r603, 0;
	@%p10 bra 	$L__BB0_19;
	ld.global.u32 	%r604, [%rd6+120];
	xor.b32  	%r935, %r935, %r604;
	ld.global.u32 	%r605, [%rd6+124];
	xor.b32  	%r934, %r934, %r605;
	ld.global.u32 	%r606, [%rd6+128];
	xor.b32  	%r933, %r933, %r606;
	ld.global.u32 	%r607, [%rd6+132];
	xor.b32  	%r932, %r932, %r607;
	ld.global.u32 	%r608, [%rd6+136];
	xor.b32  	%r931, %r931, %r608;
$L__BB0_19:
	and.b32  	%r610, %r558, 128;
	setp.eq.s32 	%p11, %r610, 0;
	@%p11 bra 	$L__BB0_21;
	ld.global.u32 	%r611, [%rd6+140];
	xor.b32  	%r935, %r935, %r611;
	ld.global.u32 	%r612, [%rd6+144];
	xor.b32  	%r934, %r934, %r612;
	ld.global.u32 	%r613, [%rd6+148];
	xor.b32  	%r933, %r933, %r613;
	ld.global.u32 	%r614, [%rd6+152];
	xor.b32  	%r932, %r932, %r614;
	ld.global.u32 	%r615, [%rd6+156];
	xor.b32  	%r931, %r931, %r615;
$L__BB0_21:
	and.b32  	%r617, %r558, 256;
	setp.eq.s32 	%p12, %r617, 0;
	@%p12 bra 	$L__BB0_23;
	ld.global.u32 	%r618, [%rd6+160];
	xor.b32  	%r935, %r935, %r618;
	ld.global.u32 	%r619, [%rd6+164];
	xor.b32  	%r934, %r934, %r619;
	ld.global.u32 	%r620, [%rd6+168];
	xor.b32  	%r933, %r933, %r620;
	ld.global.u32 	%r621, [%rd6+172];
	xor.b32  	%r932, %r932, %r621;
	ld.global.u32 	%r622, [%rd6+176];
	xor.b32  	%r931, %r931, %r622;
$L__BB0_23:
	and.b32  	%r624, %r558, 512;
	setp.eq.s32 	%p13, %r624, 0;
	@%p13 bra 	$L__BB0_25;
	ld.global.u32 	%r625, [%rd6+180];
	xor.b32  	%r935, %r935, %r625;
	ld.global.u32 	%r626, [%rd6+184];
	xor.b32  	%r934, %r934, %r626;
	ld.global.u32 	%r627, [%rd6+188];
	xor.b32  	%r933, %r933, %r627;
	ld.global.u32 	%r628, [%rd6+192];
	xor.b32  	%r932, %r932, %r628;
	ld.global.u32 	%r629, [%rd6+196];
	xor.b32  	%r931, %r931, %r629;
$L__BB0_25:
	and.b32  	%r631, %r558, 1024;
	setp.eq.s32 	%p14, %r631, 0;
	@%p14 bra 	$L__BB0_27;
	ld.global.u32 	%r632, [%rd6+200];
	xor.b32  	%r935, %r935, %r632;
	ld.global.u32 	%r633, [%rd6+204];
	xor.b32  	%r934, %r934, %r633;
	ld.global.u32 	%r634, [%rd6+208];
	xor.b32  	%r933, %r933, %r634;
	ld.global.u32 	%r635, [%rd6+212];
	xor.b32  	%r932, %r932, %r635;
	ld.global.u32 	%r636, [%rd6+216];
	xor.b32  	%r931, %r931, %r636;
$L__BB0_27:
	and.b32  	%r638, %r558, 2048;
	setp.eq.s32 	%p15, %r638, 0;
	@%p15 bra 	$L__BB0_29;
	ld.global.u32 	%r639, [%rd6+220];
	xor.b32  	%r935, %r935, %r639;
	ld.global.u32 	%r640, [%rd6+224];
	xor.b32  	%r934, %r934, %r640;
	ld.global.u32 	%r641, [%rd6+228];
	xor.b32  	%r933, %r933, %r641;
	ld.global.u32 	%r642, [%rd6+232];
	xor.b32  	%r932, %r932, %r642;
	ld.global.u32 	%r643, [%rd6+236];
	xor.b32  	%r931, %r931, %r643;
$L__BB0_29:
	and.b32  	%r645, %r558, 4096;
	setp.eq.s32 	%p16, %r645, 0;
	@%p16 bra 	$L__BB0_31;
	ld.global.u32 	%r646, [%rd6+240];
	xor.b32  	%r935, %r935, %r646;
	ld.global.u32 	%r647, [%rd6+244];
	xor.b32  	%r934, %r934, %r647;
	ld.global.u32 	%r648, [%rd6+248];
	xor.b32  	%r933, %r933, %r648;
	ld.global.u32 	%r649, [%rd6+252];
	xor.b32  	%r932, %r932, %r649;
	ld.global.u32 	%r650, [%rd6+256];
	xor.b32  	%r931, %r931, %r650;
$L__BB0_31:
	and.b32  	%r652, %r558, 8192;
	setp.eq.s32 	%p17, %r652, 0;
	@%p17 bra 	$L__BB0_33;
	ld.global.u32 	%r653, [%rd6+260];
	xor.b32  	%r935, %r935, %r653;
	ld.global.u32 	%r654, [%rd6+264];
	xor.b32  	%r934, %r934, %r654;
	ld.global.u32 	%r655, [%rd6+268];
	xor.b32  	%r933, %r933, %r655;
	ld.global.u32 	%r656, [%rd6+272];
	xor.b32  	%r932, %r932, %r656;
	ld.global.u32 	%r657, [%rd6+276];
	xor.b32  	%r931, %r931, %r657;
$L__BB0_33:
	and.b32  	%r659, %r558, 16384;
	setp.eq.s32 	%p18, %r659, 0;
	@%p18 bra 	$L__BB0_35;
	ld.global.u32 	%r660, [%rd6+280];
	xor.b32  	%r935, %r935, %r660;
	ld.global.u32 	%r661, [%rd6+284];
	xor.b32  	%r934, %r934, %r661;
	ld.global.u32 	%r662, [%rd6+288];
	xor.b32  	%r933, %r933, %r662;
	ld.global.u32 	%r663, [%rd6+292];
	xor.b32  	%r932, %r932, %r663;
	ld.global.u32 	%r664, [%rd6+296];
	xor.b32  	%r931, %r931, %r664;
$L__BB0_35:
	and.b32  	%r666, %r558, 32768;
	setp.eq.s32 	%p19, %r666, 0;
	@%p19 bra 	$L__BB0_37;
	ld.global.u32 	%r667, [%rd6+300];
	xor.b32  	%r935, %r935, %r667;
	ld.global.u32 	%r668, [%rd6+304];
	xor.b32  	%r934, %r934, %r668;
	ld.global.u32 	%r669, [%rd6+308];
	xor.b32  	%r933, %r933, %r669;
	ld.global.u32 	%r670, [%rd6+312];
	xor.b32  	%r932, %r932, %r670;
	ld.global.u32 	%r671, [%rd6+316];
	xor.b32  	%r931, %r931, %r671;
$L__BB0_37:
	add.s32 	%r930, %r930, 16;
	setp.ne.s32 	%p20, %r930, 32;
	@%p20 bra 	$L__BB0_5;
	mad.lo.s32 	%r672, %r924, -31, %r16;
	add.s32 	%r924, %r672, 1;
	setp.ne.s32 	%p21, %r924, 5;
	@%p21 bra 	$L__BB0_4;
	st.local.u32 	[%rd1+4], %r935;
	st.local.v2.u32 	[%rd1+8], {%r934, %r933};
	st.local.v2.u32 	[%rd1+16], {%r932, %r931};
	setp.eq.s64 	%p22, %rd4, 1;
	@%p22 bra 	$L__BB0_114;
	mov.b32 	%r931, 0;
	mov.u32 	%r1024, %r931;
	mov.u32 	%r1025, %r931;
	mov.u32 	%r1026, %r931;
	mov.u32 	%r935, %r931;
	mov.u32 	%r1016, %r931;
$L__BB0_41:
	mul.wide.u32 	%rd17, %r1016, 4;
	add.s64 	%rd18, %rd1, %rd17;
	ld.local.u32 	%r191, [%rd18+4];
	shl.b32 	%r192, %r1016, 5;
	mov.b32 	%r1022, 0;
$L__BB0_42:
	.pragma "nounroll";
	shr.u32 	%r675, %r191, %r1022;
	and.b32  	%r676, %r675, 1;
	setp.eq.b32 	%p23, %r676, 1;
	not.pred 	%p24, %p23;
	add.s32 	%r677, %r192, %r1022;
	mul.lo.s32 	%r678, %r677, 5;
	mul.wide.u32 	%rd19, %r678, 4;
	add.s64 	%rd7, %rd5, %rd19;
	@%p24 bra 	$L__BB0_44;
	ld.global.u32 	%r679, [%rd7];
	xor.b32  	%r935, %r935, %r679;
	ld.global.u32 	%r680, [%rd7+4];
	xor.b32  	%r1026, %r1026, %r680;
	ld.global.u32 	%r681, [%rd7+8];
	xor.b32  	%r1025, %r1025, %r681;
	ld.global.u32 	%r682, [%rd7+12];
	xor.b32  	%r1024, %r1024, %r682;
	ld.global.u32 	%r683, [%rd7+16];
	xor.b32  	%r931, %r931, %r683;
$L__BB0_44:
	and.b32  	%r685, %r675, 2;
	setp.eq.s32 	%p25, %r685, 0;
	@%p25 bra 	$L__BB0_46;
	ld.global.u32 	%r686, [%rd7+20];
	xor.b32  	%r935, %r935, %r686;
	ld.global.u32 	%r687, [%rd7+24];
	xor.b32  	%r1026, %r1026, %r687;
	ld.global.u32 	%r688, [%rd7+28];
	xor.b32  	%r1025, %r1025, %r688;
	ld.global.u32 	%r689, [%rd7+32];
	xor.b32  	%r1024, %r1024, %r689;
	ld.global.u32 	%r690, [%rd7+36];
	xor.b32  	%r931, %r931, %r690;
$L__BB0_46:
	and.b32  	%r692, %r675, 4;
	setp.eq.s32 	%p26, %r692, 0;
	@%p26 bra 	$L__BB0_48;
	ld.global.u32 	%r693, [%rd7+40];
	xor.b32  	%r935, %r935, %r693;
	ld.global.u32 	%r694, [%rd7+44];
	xor.b32  	%r1026, %r1026, %r694;
	ld.global.u32 	%r695, [%rd7+48];
	xor.b32  	%r1025, %r1025, %r695;
	ld.global.u32 	%r696, [%rd7+52];
	xor.b32  	%r1024, %r1024, %r696;
	ld.global.u32 	%r697, [%rd7+56];
	xor.b32  	%r931, %r931, %r697;
$L__BB0_48:
	and.b32  	%r699, %r675, 8;
	setp.eq.s32 	%p27, %r699, 0;
	@%p27 bra 	$L__BB0_50;
	ld.global.u32 	%r700, [%rd7+60];
	xor.b32  	%r935, %r935, %r700;
	ld.global.u32 	%r701, [%rd7+64];
	xor.b32  	%r1026, %r1026, %r701;
	ld.global.u32 	%r702, [%rd7+68];
	xor.b32  	%r1025, %r1025, %r702;
	ld.global.u32 	%r703, [%rd7+72];
	xor.b32  	%r1024, %r1024, %r703;
	ld.global.u32 	%r704, [%rd7+76];
	xor.b32  	%r931, %r931, %r704;
$L__BB0_50:
	and.b32  	%r706, %r675, 16;
	setp.eq.s32 	%p28, %r706, 0;
	@%p28 bra 	$L__BB0_52;
	ld.global.u32 	%r707, [%rd7+80];
	xor.b32  	%r935, %r935, %r707;
	ld.global.u32 	%r708, [%rd7+84];
	xor.b32  	%r1026, %r1026, %r708;
	ld.global.u32 	%r709, [%rd7+88];
	xor.b32  	%r1025, %r1025, %r709;
	ld.global.u32 	%r710, [%rd7+92];
	xor.b32  	%r1024, %r1024, %r710;
	ld.global.u32 	%r711, [%rd7+96];
	xor.b32  	%r931, %r931, %r711;
$L__BB0_52:
	and.b32  	%r713, %r675, 32;
	setp.eq.s32 	%p29, %r713, 0;
	@%p29 bra 	$L__BB0_54;
	ld.global.u32 	%r714, [%rd7+100];
	xor.b32  	%r935, %r935, %r714;
	ld.global.u32 	%r715, [%rd7+104];
	xor.b32  	%r1026, %r1026, %r715;
	ld.global.u32 	%r716, [%rd7+108];
	xor.b32  	%r1025, %r1025, %r716;
	ld.global.u32 	%r717, [%rd7+112];
	xor.b32  	%r1024, %r1024, %r717;
	ld.global.u32 	%r718, [%rd7+116];
	xor.b32  	%r931, %r931, %r718;
$L__BB0_54:
	and.b32  	%r720, %r675, 64;
	setp.eq.s32 	%p30, %r720, 0;
	@%p30 bra 	$L__BB0_56;
	ld.global.u32 	%r721, [%rd7+120];
	xor.b32  	%r935, %r935, %r721;
	ld.global.u32 	%r722, [%rd7+124];
	xor.b32  	%r1026, %r1026, %r722;
	ld.global.u32 	%r723, [%rd7+128];
	xor.b32  	%r1025, %r1025, %r723;
	ld.global.u32 	%r724, [%rd7+132];
	xor.b32  	%r1024, %r1024, %r724;
	ld.global.u32 	%r725, [%rd7+136];
	xor.b32  	%r931, %r931, %r725;
$L__BB0_56:
	and.b32  	%r727, %r675, 128;
	setp.eq.s32 	%p31, %r727, 0;
	@%p31 bra 	$L__BB0_58;
	ld.global.u32 	%r728, [%rd7+140];
	xor.b32  	%r935, %r935, %r728;
	ld.global.u32 	%r729, [%rd7+144];
	xor.b32  	%r1026, %r1026, %r729;
	ld.global.u32 	%r730, [%rd7+148];
	xor.b32  	%r1025, %r1025, %r730;
	ld.global.u32 	%r731, [%rd7+152];
	xor.b32  	%r1024, %r1024, %r731;
	ld.global.u32 	%r732, [%rd7+156];
	xor.b32  	%r931, %r931, %r732;
$L__BB0_58:
	and.b32  	%r734, %r675, 256;
	setp.eq.s32 	%p32, %r734, 0;
	@%p32 bra 	$L__BB0_60;
	ld.global.u32 	%r735, [%rd7+160];
	xor.b32  	%r935, %r935, %r735;
	ld.global.u32 	%r736, [%rd7+164];
	xor.b32  	%r1026, %r1026, %r736;
	ld.global.u32 	%r737, [%rd7+168];
	xor.b32  	%r1025, %r1025, %r737;
	ld.global.u32 	%r738, [%rd7+172];
	xor.b32  	%r1024, %r1024, %r738;
	ld.global.u32 	%r739, [%rd7+176];
	xor.b32  	%r931, %r931, %r739;
$L__BB0_60:
	and.b32  	%r741, %r675, 512;
	setp.eq.s32 	%p33, %r741, 0;
	@%p33 bra 	$L__BB0_62;
	ld.global.u32 	%r742, [%rd7+180];
	xor.b32  	%r935, %r935, %r742;
	ld.global.u32 	%r743, [%rd7+184];
	xor.b32  	%r1026, %r1026, %r743;
	ld.global.u32 	%r744, [%rd7+188];
	xor.b32  	%r1025, %r1025, %r744;
	ld.global.u32 	%r745, [%rd7+192];
	xor.b32  	%r1024, %r1024, %r745;
	ld.global.u32 	%r746, [%rd7+196];
	xor.b32  	%r931, %r931, %r746;
$L__BB0_62:
	and.b32  	%r748, %r675, 1024;
	setp.eq.s32 	%p34, %r748, 0;
	@%p34 bra 	$L__BB0_64;
	ld.global.u32 	%r749, [%rd7+200];
	xor.b32  	%r935, %r935, %r749;
	ld.global.u32 	%r750, [%rd7+204];
	xor.b32  	%r1026, %r1026, %r750;
	ld.global.u32 	%r751, [%rd7+208];
	xor.b32  	%r1025, %r1025, %r751;
	ld.global.u32 	%r752, [%rd7+212];
	xor.b32  	%r1024, %r1024, %r752;
	ld.global.u32 	%r753, [%rd7+216];
	xor.b32  	%r931, %r931, %r753;
$L__BB0_64:
	and.b32  	%r755, %r675, 2048;
	setp.eq.s32 	%p35, %r755, 0;
	@%p35 bra 	$L__BB0_66;
	ld.global.u32 	%r756, [%rd7+220];
	xor.b32  	%r935, %r935, %r756;
	ld.global.u32 	%r757, [%rd7+224];
	xor.b32  	%r1026, %r1026, %r757;
	ld.global.u32 	%r758, [%rd7+228];
	xor.b32  	%r1025, %r1025, %r758;
	ld.global.u32 	%r759, [%rd7+232];
	xor.b32  	%r1024, %r1024, %r759;
	ld.global.u32 	%r760, [%rd7+236];
	xor.b32  	%r931, %r931, %r760;
$L__BB0_66:
	and.b32  	%r762, %r675, 4096;
	setp.eq.s32 	%p36, %r762, 0;
	@%p36 bra 	$L__BB0_68;
	ld.global.u32 	%r763, [%rd7+240];
	xor.b32  	%r935, %r935, %r763;
	ld.global.u32 	%r764, [%rd7+244];
	xor.b32  	%r1026, %r1026, %r764;
	ld.global.u32 	%r765, [%rd7+248];
	xor.b32  	%r1025, %r1025, %r765;
	ld.global.u32 	%r766, [%rd7+252];
	xor.b32  	%r1024, %r1024, %r766;
	ld.global.u32 	%r767, [%rd7+256];
	xor.b32  	%r931, %r931, %r767;
$L__BB0_68:
	and.b32  	%r769, %r675, 8192;
	setp.eq.s32 	%p37, %r769, 0;
	@%p37 bra 	$L__BB0_70;
	ld.global.u32 	%r770, [%rd7+260];
	xor.b32  	%r935, %r935, %r770;
	ld.global.u32 	%r771, [%rd7+264];
	xor.b32  	%r1026, %r1026, %r771;
	ld.global.u32 	%r772, [%rd7+268];
	xor.b32  	%r1025, %r1025, %r772;
	ld.global.u32 	%r773, [%rd7+272];
	xor.b32  	%r1024, %r1024, %r773;
	ld.global.u32 	%r774, [%rd7+276];
	xor.b32  	%r931, %r931, %r774;
$L__BB0_70:
	and.b32  	%r776, %r675, 16384;
	setp.eq.s32 	%p38, %r776, 0;
	@%p38 bra 	$L__BB0_72;
	ld.global.u32 	%r777, [%rd7+280];
	xor.b32  	%r935, %r935, %r777;
	ld.global.u32 	%r778, [%rd7+284];
	xor.b32  	%r1026, %r1026, %r778;
	ld.global.u32 	%r779, [%rd7+288];
	xor.b32  	%r1025, %r1025, %r779;
	ld.global.u32 	%r780, [%rd7+292];
	xor.b32  	%r1024, %r1024, %r780;
	ld.global.u32 	%r781, [%rd7+296];
	xor.b32  	%r931, %r931, %r781;
$L__BB0_72:
	and.b32  	%r783, %r675, 32768;
	setp.eq.s32 	%p39, %r783, 0;
	@%p39 bra 	$L__BB0_74;
	ld.global.u32 	%r784, [%rd7+300];
	xor.b32  	%r935, %r935, %r784;
	ld.global.u32 	%r785, [%rd7+304];
	xor.b32  	%r1026, %r1026, %r785;
	ld.global.u32 	%r786, [%rd7+308];
	xor.b32  	%r1025, %r1025, %r786;
	ld.global.u32 	%r787, [%rd7+312];
	xor.b32  	%r1024, %r1024, %r787;
	ld.global.u32 	%r788, [%rd7+316];
	xor.b32  	%r931, %r931, %r788;
$L__BB0_74:
	add.s32 	%r1022, %r1022, 16;
	setp.ne.s32 	%p40, %r1022, 32;
	@%p40 bra 	$L__BB0_42;
	mad.lo.s32 	%r789, %r1016, -31, %r192;
	add.s32 	%r1016, %r789, 1;
	setp.ne.s32 	%p41, %r1016, 5;
	@%p41 bra 	$L__BB0_41;
	st.local.u32 	[%rd1+4], %r935;
	st.local.v2.u32 	[%rd1+8], {%r1026, %r1025};
	st.local.v2.u32 	[%rd1+16], {%r1024, %r931};
	setp.ne.s64 	%p42, %rd4, 3;
	@%p42 bra 	$L__BB0_114;
	mov.b32 	%r931, 0;
	mov.u32 	%r1116, %r931;
	mov.u32 	%r1117, %r931;
	mov.u32 	%r1118, %r931;
	mov.u32 	%r935, %r931;
	mov.u32 	%r1108, %r931;
$L__BB0_78:
	mul.wide.u32 	%rd20, %r1108, 4;
	add.s64 	%rd21, %rd1, %rd20;
	ld.local.u32 	%r367, [%rd21+4];
	shl.b32 	%r368, %r1108, 5;
	mov.b32 	%r1114, 0;
$L__BB0_79:
	.pragma "nounroll";
	shr.u32 	%r792, %r367, %r1114;
	and.b32  	%r793, %r792, 1;
	setp.eq.b32 	%p43, %r793, 1;
	not.pred 	%p44, %p43;
	add.s32 	%r794, %r368, %r1114;
	mul.lo.s32 	%r795, %r794, 5;
	mul.wide.u32 	%rd22, %r795, 4;
	add.s64 	%rd8, %rd5, %rd22;
	@%p44 bra 	$L__BB0_81;
	ld.global.u32 	%r796, [%rd8];
	xor.b32  	%r935, %r935, %r796;
	ld.global.u32 	%r797, [%rd8+4];
	xor.b32  	%r1118, %r1118, %r797;
	ld.global.u32 	%r798, [%rd8+8];
	xor.b32  	%r1117, %r1117, %r798;
	ld.global.u32 	%r799, [%rd8+12];
	xor.b32  	%r1116, %r1116, %r799;
	ld.global.u32 	%r800, [%rd8+16];
	xor.b32  	%r931, %r931, %r800;
$L__BB0_81:
	and.b32  	%r802, %r792, 2;
	setp.eq.s32 	%p45, %r802, 0;
	@%p45 bra 	$L__BB0_83;
	ld.global.u32 	%r803, [%rd8+20];
	xor.b32  	%r935, %r935, %r803;
	ld.global.u32 	%r804, [%rd8+24];
	xor.b32  	%r1118, %r1118, %r804;
	ld.global.u32 	%r805, [%rd8+28];
	xor.b32  	%r1117, %r1117, %r805;
	ld.global.u32 	%r806, [%rd8+32];
	xor.b32  	%r1116, %r1116, %r806;
	ld.global.u32 	%r807, [%rd8+36];
	xor.b32  	%r931, %r931, %r807;
$L__BB0_83:
	and.b32  	%r809, %r792, 4;
	setp.eq.s32 	%p46, %r809, 0;
	@%p46 bra 	$L__BB0_85;
	ld.global.u32 	%r810, [%rd8+40];
	xor.b32  	%r935, %r935, %r810;
	ld.global.u32 	%r811, [%rd8+44];
	xor.b32  	%r1118, %r1118, %r811;
	ld.global.u32 	%r812, [%rd8+48];
	xor.b32  	%r1117, %r1117, %r812;
	ld.global.u32 	%r813, [%rd8+52];
	xor.b32  	%r1116, %r1116, %r813;
	ld.global.u32 	%r814, [%rd8+56];
	xor.b32  	%r931, %r931, %r814;
$L__BB0_85:
	and.b32  	%r816, %r792, 8;
	setp.eq.s32 	%p47, %r816, 0;
	@%p47 bra 	$L__BB0_87;
	ld.global.u32 	%r817, [%rd8+60];
	xor.b32  	%r935, %r935, %r817;
	ld.global.u32 	%r818, [%rd8+64];
	xor.b32  	%r1118, %r1118, %r818;
	ld.global.u32 	%r819, [%rd8+68];
	xor.b32  	%r1117, %r1117, %r819;
	ld.global.u32 	%r820, [%rd8+72];
	xor.b32  	%r1116, %r1116, %r820;
	ld.global.u32 	%r821, [%rd8+76];
	xor.b32  	%r931, %r931, %r821;
$L__BB0_87:
	and.b32  	%r823, %r792, 16;
	setp.eq.s32 	%p48, %r823, 0;
	@%p48 bra 	$L__BB0_89;
	ld.global.u32 	%r824, [%rd8+80];
	xor.b32  	%r935, %r935, %r824;
	ld.global.u32 	%r825, [%rd8+84];
	xor.b32  	%r1118, %r1118, %r825;
	ld.global.u32 	%r826, [%rd8+88];
	xor.b32  	%r1117, %r1117, %r826;
	ld.global.u32 	%r827, [%rd8+92];
	xor.b32  	%r1116, %r1116, %r827;
	ld.global.u32 	%r828, [%rd8+96];
	xor.b32  	%r931, %r931, %r828;
$L__BB0_89:
	and.b32  	%r830, %r792, 32;
	setp.eq.s32 	%p49, %r830, 0;
	@%p49 bra 	$L__BB0_91;
	ld.global.u32 	%r831, [%rd8+100];
	xor.b32  	%r935, %r935, %r831;
	ld.global.u32 	%r832, [%rd8+104];
	xor.b32  	%r1118, %r1118, %r832;
	ld.global.u32 	%r833, [%rd8+108];
	xor.b32  	%r1117, %r1117, %r833;
	ld.global.u32 	%r834, [%rd8+112];
	xor.b32  	%r1116, %r1116, %r834;
	ld.global.u32 	%r835, [%rd8+116];
	xor.b32  	%r931, %r931, %r835;
$L__BB0_91:
	and.b32  	%r837, %r792, 64;
	setp.eq.s32 	%p50, %r837, 0;
	@%p50 bra 	$L__BB0_93;
	ld.global.u32 	%r838, [%rd8+120];
	xor.b32  	%r935, %r935, %r838;
	ld.global.u32 	%r839, [%rd8+124];
	xor.b32  	%r1118, %r1118, %r839;
	ld.global.u32 	%r840, [%rd8+128];
	xor.b32  	%r1117, %r1117, %r840;
	ld.global.u32 	%r841, [%rd8+132];
	xor.b32  	%r1116, %r1116, %r841;
	ld.global.u32 	%r842, [%rd8+136];
	xor.b32  	%r931, %r931, %r842;
$L__BB0_93:
	and.b32  	%r844, %r792, 128;
	setp.eq.s32 	%p51, %r844, 0;
	@%p51 bra 	$L__BB0_95;
	ld.global.u32 	%r845, [%rd8+140];
	xor.b32  	%r935, %r935, %r845;
	ld.global.u32 	%r846, [%rd8+144];
	xor.b32  	%r1118, %r1118, %r846;
	ld.global.u32 	%r847, [%rd8+148];
	xor.b32  	%r1117, %r1117, %r847;
	ld.global.u32 	%r848, [%rd8+152];
	xor.b32  	%r1116, %r1116, %r848;
	ld.global.u32 	%r849, [%rd8+156];
	xor.b32  	%r931, %r931, %r849;
$L__BB0_95:
	and.b32  	%r851, %r792, 256;
	setp.eq.s32 	%p52, %r851, 0;
	@%p52 bra 	$L__BB0_97;
	ld.global.u32 	%r852, [%rd8+160];
	xor.b32  	%r935, %r935, %r852;
	ld.global.u32 	%r853, [%rd8+164];
	xor.b32  	%r1118, %r1118, %r853;
	ld.global.u32 	%r854, [%rd8+168];
	xor.b32  	%r1117, %r1117, %r854;
	ld.global.u32 	%r855, [%rd8+172];
	xor.b32  	%r1116, %r1116, %r855;
	ld.global.u32 	%r856, [%rd8+176];
	xor.b32  	%r931, %r931, %r856;
$L__BB0_97:
	and.b32  	%r858, %r792, 512;
	setp.eq.s32 	%p53, %r858, 0;
	@%p53 bra 	$L__BB0_99;
	ld.global.u32 	%r859, [%rd8+180];
	xor.b32  	%r935, %r935, %r859;
	ld.global.u32 	%r860, [%rd8+184];
	xor.b32  	%r1118, %r1118, %r860;
	ld.global.u32 	%r861, [%rd8+188];
	xor.b32  	%r1117, %r1117, %r861;
	ld.global.u32 	%r862, [%rd8+192];
	xor.b32  	%r1116, %r1116, %r862;
	ld.global.u32 	%r863, [%rd8+196];
	xor.b32  	%r931, %r931, %r863;
$L__BB0_99:
	and.b32  	%r865, %r792, 1024;
	setp.eq.s32 	%p54, %r865, 0;
	@%p54 bra 	$L__BB0_101;
	ld.global.u32 	%r866, [%rd8+200];
	xor.b32  	%r935, %r935, %r866;
	ld.global.u32 	%r867, [%rd8+204];
	xor.b32  	%r1118, %r1118, %r867;
	ld.global.u32 	%r868, [%rd8+208];
	xor.b32  	%r1117, %r1117, %r868;
	ld.global.u32 	%r869, [%rd8+212];
	xor.b32  	%r1116, %r1116, %r869;
	ld.global.u32 	%r870, [%rd8+216];
	xor.b32  	%r931, %r931, %r870;
$L__BB0_101:
	and.b32  	%r872, %r792, 2048;
	setp.eq.s32 	%p55, %r872, 0;
	@%p55 bra 	$L__BB0_103;
	ld.global.u32 	%r873, [%rd8+220];
	xor.b32  	%r935, %r935, %r873;
	ld.global.u32 	%r874, [%rd8+224];
	xor.b32  	%r1118, %r1118, %r874;
	ld.global.u32 	%r875, [%rd8+228];
	xor.b32  	%r1117, %r1117, %r875;
	ld.global.u32 	%r876, [%rd8+232];
	xor.b32  	%r1116, %r1116, %r876;
	ld.global.u32 	%r877, [%rd8+236];
	xor.b32  	%r931, %r931, %r877;
$L__BB0_103:
	and.b32  	%r879, %r792, 4096;
	setp.eq.s32 	%p56, %r879, 0;
	@%p56 bra 	$L__BB0_105;
	ld.global.u32 	%r880, [%rd8+240];
	xor.b32  	%r935, %r935, %r880;
	ld.global.u32 	%r881, [%rd8+244];
	xor.b32  	%r1118, %r1118, %r881;
	ld.global.u32 	%r882, [%rd8+248];
	xor.b32  	%r1117, %r1117, %r882;
	ld.global.u32 	%r883, [%rd8+252];
	xor.b32  	%r1116, %r1116, %r883;
	ld.global.u32 	%r884, [%rd8+256];
	xor.b32  	%r931, %r931, %r884;
$L__BB0_105:
	and.b32  	%r886, %r792, 8192;
	setp.eq.s32 	%p57, %r886, 0;
	@%p57 bra 	$L__BB0_107;
	ld.global.u32 	%r887, [%rd8+260];
	xor.b32  	%r935, %r935, %r887;
	ld.global.u32 	%r888, [%rd8+264];
	xor.b32  	%r1118, %r1118, %r888;
	ld.global.u32 	%r889, [%rd8+268];
	xor.b32  	%r1117, %r1117, %r889;
	ld.global.u32 	%r890, [%rd8+272];
	xor.b32  	%r1116, %r1116, %r890;
	ld.global.u32 	%r891, [%rd8+276];
	xor.b32  	%r931, %r931, %r891;
$L__BB0_107:
	and.b32  	%r893, %r792, 16384;
	setp.eq.s32 	%p58, %r893, 0;
	@%p58 bra 	$L__BB0_109;
	ld.global.u32 	%r894, [%rd8+280];
	xor.b32  	%r935, %r935, %r894;
	ld.global.u32 	%r895, [%rd8+284];
	xor.b32  	%r1118, %r1118, %r895;
	ld.global.u32 	%r896, [%rd8+288];
	xor.b32  	%r1117, %r1117, %r896;
	ld.global.u32 	%r897, [%rd8+292];
	xor.b32  	%r1116, %r1116, %r897;
	ld.global.u32 	%r898, [%rd8+296];
	xor.b32  	%r931, %r931, %r898;
$L__BB0_109:
	and.b32  	%r900, %r792, 32768;
	setp.eq.s32 	%p59, %r900, 0;
	@%p59 bra 	$L__BB0_111;
	ld.global.u32 	%r901, [%rd8+300];
	xor.b32  	%r935, %r935, %r901;
	ld.global.u32 	%r902, [%rd8+304];
	xor.b32  	%r1118, %r1118, %r902;
	ld.global.u32 	%r903, [%rd8+308];
	xor.b32  	%r1117, %r1117, %r903;
	ld.global.u32 	%r904, [%rd8+312];
	xor.b32  	%r1116, %r1116, %r904;
	ld.global.u32 	%r905, [%rd8+316];
	xor.b32  	%r931, %r931, %r905;
$L__BB0_111:
	add.s32 	%r1114, %r1114, 16;
	setp.ne.s32 	%p60, %r1114, 32;
	@%p60 bra 	$L__BB0_79;
	mad.lo.s32 	%r906, %r1108, -31, %r368;
	add.s32 	%r1108, %r906, 1;
	setp.ne.s32 	%p61, %r1108, 5;
	@%p61 bra 	$L__BB0_78;
	st.local.u32 	[%rd1+4], %r935;
	st.local.v2.u32 	[%rd1+8], {%r1118, %r1117};
	st.local.v2.u32 	[%rd1+16], {%r1116, %r931};
$L__BB0_114:
	shr.u64 	%rd26, %rd3, 2;
	add.s32 	%r918, %r918, 1;
	setp.gt.u64 	%p62, %rd3, 3;
	@%p62 bra 	$L__BB0_2;
$L__BB0_115:
	setp.gt.s32 	%p63, %r1, 49;
	setp.gt.u32 	%p64, %r2, 49;
	or.pred  	%p65, %p63, %p64;
	@%p65 bra 	$L__BB0_117;
	shr.u32 	%r907, %r935, 2;
	xor.b32  	%r908, %r907, %r935;
	shl.b32 	%r909, %r931, 4;
	shl.b32 	%r910, %r908, 1;
	xor.b32  	%r911, %r910, %r909;
	xor.b32  	%r912, %r911, %r908;
	xor.b32  	%r913, %r912, %r931;
	add.s32 	%r914, %r3, %r913;
	add.s32 	%r915, %r914, -637770787;
	cvt.rn.f32.u32 	%f1, %r915;
	fma.rn.f32 	%f2, %f1, 0f2F800000, 0f2F000000;
	mul.f32 	%f3, %f2, 0f42C80000;
	cvta.to.global.u64 	%rd23, %rd10;
	shl.b64 	%rd24, %rd2, 2;
	add.s64 	%rd25, %rd23, %rd24;
	st.global.f32 	[%rd25], %f3;
$L__BB0_117:
	ret;

}
	// .globl	_Z9sumMatrixPfS_
.visible .entry _Z9sumMatrixPfS_(
	.param .u64 .ptr .align 1 _Z9sumMatrixPfS__param_0,
	.param .u64 .ptr .align 1 _Z9sumMatrixPfS__param_1
)
{
	.reg .pred 	%p<4>;
	.reg .b32 	%r<11>;
	.reg .b32 	%f<3>;
	.reg .b64 	%rd<7>;

	ld.param.u64 	%rd1, [_Z9sumMatrixPfS__param_0];
	ld.param.u64 	%rd2, [_Z9sumMatrixPfS__param_1];
	mov.u32 	%r2, %tid.x;
	mov.u32 	%r3, %ctaid.x;
	mov.u32 	%r4, %ntid.x;
	mad.lo.s32 	%r5, %r3, %r4, %r2;
	mov.u32 	%r6, %tid.y;
	mov.u32 	%r7, %ctaid.y;
	mov.u32 	%r8, %ntid.y;
	mad.lo.s32 	%r9, %r7, %r8, %r6;
	mad.lo.s32 	%r1, %r5, 50, %r9;
	setp.gt.s32 	%p1, %r5, 49;
	setp.gt.u32 	%p2, %r9, 49;
	or.pred  	%p3, %p1, %p2;
	@%p3 bra 	$L__BB1_2;
	cvta.to.global.u64 	%rd3, %rd1;
	cvta.to.global.u64 	%rd4, %rd2;
	mul.wide.s32 	%rd5, %r1, 4;
	add.s64 	%rd6, %rd3, %rd5;
	ld.global.f32 	%f1, [%rd6];
	atom.global.add.f32 	%f2, [%rd4], %f1;
$L__BB1_2:
	ret;

}


// ===== COMPILED SASS (sm_100) =====

	.target	sm_100

	.elftype	@"ET_EXEC"


//--------------------- .note.nv.tkinfo           --------------------------
	.section	.note.nv.tkinfo,"",@"SHT_NOTE"
	.sectionflags	@"SHF_NOTE_NV_TKINFO"
	.tkinfo
        /*0018*/ 	.word	0x00000002
        /*0030*/ 	.string	""
        /*0030*/ 	.string	"ptxas"
        /*0030*/ 	.string	"Cuda compilation tools, release 13.0, V13.0.88"
        /*0030*/ 	.string	"Build cuda_13.0.r13.0/compiler.36424714_0"
        /*0030*/ 	.string	"-arch sm_100 -m 64 "



//--------------------- .note.nv.cuinfo           --------------------------
	.section	.note.nv.cuinfo,"",@"SHT_NOTE"
	.sectionflags	@"SHF_NOTE_NV_CUINFO"
        /*0018*/ 	.short	0x0002
        /*001a*/ 	.short	0x0064
        /*001c*/ 	.short	0x0082
	.zero		2


//--------------------- .nv.info                  --------------------------
	.section	.nv.info,"",@"SHT_CUDA_INFO"
	.align	4


	//----- nvinfo : EIATTR_REGCOUNT
	.align		4
        /*0000*/ 	.byte	0x04, 0x2f
        /*0002*/ 	.short	(.L_10 - .L_9)
	.align		4
.L_9:
        /*0004*/ 	.word	index@(_Z16initializeMatrixPfj)
        /*0008*/ 	.word	0x0000001f


	//----- nvinfo : EIATTR_FRAME_SIZE
	.align		4
.L_10:
        /*000c*/ 	.byte	0x04, 0x11
        /*000e*/ 	.short	(.L_12 - .L_11)
	.align		4
.L_11:
        /*0010*/ 	.word	index@(_Z16initializeMatrixPfj)
        /*0014*/ 	.word	0x00000030


	//----- nvinfo : EIATTR_REGCOUNT
	.align		4
.L_12:
        /*0018*/ 	.byte	0x04, 0x2f
        /*001a*/ 	.short	(.L_14 - .L_13)
	.align		4
.L_13:
        /*001c*/ 	.word	index@(_Z9sumMatrixPfS_)
        /*0020*/ 	.word	0x00000008


	//----- nvinfo : EIATTR_FRAME_SIZE
	.align		4
.L_14:
        /*0024*/ 	.byte	0x04, 0x11
        /*0026*/ 	.short	(.L_16 - .L_15)
	.align		4
.L_15:
        /*0028*/ 	.word	index@(_Z9sumMatrixPfS_)
        /*002c*/ 	.word	0x00000000


	//----- nvinfo : EIATTR_MIN_STACK_SIZE
	.align		4
.L_16:
        /*0030*/ 	.byte	0x04, 0x12
        /*0032*/ 	.short	(.L_18 - .L_17)
	.align		4
.L_17:
        /*0034*/ 	.word	index@(_Z9sumMatrixPfS_)
        /*0038*/ 	.word	0x00000000


	//----- nvinfo : EIATTR_MIN_STACK_SIZE
	.align		4
.L_18:
        /*003c*/ 	.byte	0x04, 0x12
        /*003e*/ 	.short	(.L_20 - .L_19)
	.align		4
.L_19:
        /*0040*/ 	.word	index@(_Z16initializeMatrixPfj)
        /*0044*/ 	.word	0x00000030
.L_20:


//--------------------- .nv.compat                --------------------------
	.section	.nv.compat,"",@"SHT_CUDA_COMPAT_INFO"
	.align	4
        /*0000*/ 	.byte	0x02, 0x09, 0x00, 0x00, 0x02, 0x02, 0x01, 0x00, 0x02, 0x05, 0x05, 0x00, 0x03, 0x07, 0x01, 0x01
        /*0010*/ 	.byte	0x02, 0x03, 0x00, 0x00, 0x02, 0x06, 0x01, 0x00, 0x04, 0x0b, 0x08, 0x00, 0x09, 0x00, 0x00, 0x00
        /*0020*/ 	.byte	0x00, 0x00, 0x00, 0x00


//--------------------- .nv.info._Z9sumMatrixPfS_ --------------------------
	.section	.nv.info._Z9sumMatrixPfS_,"",@"SHT_CUDA_INFO"
	.sectionflags	@""
	.align	4


	//----- nvinfo : EIATTR_CUDA_API_VERSION
	.align		4
        /*0000*/ 	.byte	0x04, 0x37
        /*0002*/ 	.short	(.L_22 - .L_21)
.L_21:
        /*0004*/ 	.word	0x00000082


	//----- nvinfo : EIATTR_KPARAM_INFO
	.align		4
.L_22:
        /*0008*/ 	.byte	0x04, 0x17
        /*000a*/ 	.short	(.L_24 - .L_23)
.L_23:
        /*000c*/ 	.word	0x00000000
        /*0010*/ 	.short	0x0001
        /*0012*/ 	.short	0x0008
        /*0014*/ 	.byte	0x00, 0xf5, 0x21, 0x00


	//----- nvinfo : EIATTR_KPARAM_INFO
	.align		4
.L_24:
        /*0018*/ 	.byte	0x04, 0x17
        /*001a*/ 	.short	(.L_26 - .L_25)
.L_25:
        /*001c*/ 	.word	0x00000000
        /*0020*/ 	.short	0x0000
        /*0022*/ 	.short	0x0000
        /*0024*/ 	.byte	0x00, 0xf5, 0x21, 0x00


	//----- nvinfo : EIATTR_SPARSE_MMA_MASK
	.align		4
.L_26:
        /*0028*/ 	.byte	0x03, 0x50
        /*002a*/ 	.short	0x0000


	//----- nvinfo : EIATTR_MAXREG_COUNT
	.align		4
        /*002c*/ 	.byte	0x03, 0x1b
        /*002e*/ 	.short	0x00ff


	//----- nvinfo : EIATTR_MERCURY_ISA_VERSION
	.align		4
        /*0030*/ 	.byte	0x03, 0x5f
        /*0032*/ 	.short	0x0101


	//----- nvinfo : EIATTR_VRC_CTA_INIT_COUNT
	.align		4
        /*0034*/ 	.byte	0x02, 0x4a
	.zero		1
	.zero		1


	//----- nvinfo : EIATTR_EXIT_INSTR_OFFSETS
	.align		4
        /*0038*/ 	.byte	0x04, 0x1c
        /*003a*/ 	.short	(.L_28 - .L_27)


	//   ....[0]....
.L_27:
        /*003c*/ 	.word	0x000000b0


	//   ....[1]....
        /*0040*/ 	.word	0x00000130


	//----- nvinfo : EIATTR_CBANK_PARAM_SIZE
	.align		4
.L_28:
        /*0044*/ 	.byte	0x03, 0x19
        /*0046*/ 	.short	0x0010


	//----- nvinfo : EIATTR_PARAM_CBANK
	.align		4
        /*0048*/ 	.byte	0x04, 0x0a
        /*004a*/ 	.short	(.L_30 - .L_29)
	.align		4
.L_29:
        /*004c*/ 	.word	index@(.nv.constant0._Z9sumMatrixPfS_)
        /*0050*/ 	.short	0x0380
        /*0052*/ 	.short	0x0010


	//----- nvinfo : EIATTR_SW_WAR
	.align		4
.L_30:
        /*0054*/ 	.byte	0x04, 0x36
        /*0056*/ 	.short	(.L_32 - .L_31)
.L_31:
        /*0058*/ 	.word	0x00000008
.L_32:


//--------------------- .nv.info._Z16initializeMatrixPfj --------------------------
	.section	.nv.info._Z16initializeMatrixPfj,"",@"SHT_CUDA_INFO"
	.sectionflags	@""
	.align	4


	//----- nvinfo : EIATTR_CUDA_API_VERSION
	.align		4
        /*0000*/ 	.byte	0x04, 0x37
        /*0002*/ 	.short	(.L_34 - .L_33)
.L_33:
        /*0004*/ 	.word	0x00000082


	//----- nvinfo : EIATTR_KPARAM_INFO
	.align		4
.L_34:
        /*0008*/ 	.byte	0x04, 0x17
        /*000a*/ 	.short	(.L_36 - .L_35)
.L_35:
        /*000c*/ 	.word	0x00000000
        /*0010*/ 	.short	0x0001
        /*0012*/ 	.short	0x0008
        /*0014*/ 	.byte	0x00, 0xf0, 0x11, 0x00


	//----- nvinfo : EIATTR_KPARAM_INFO
	.align		4
.L_36:
        /*0018*/ 	.byte	0x04, 0x17
        /*001a*/ 	.short	(.L_38 - .L_37)
.L_37:
        /*001c*/ 	.word	0x00000000
        /*0020*/ 	.short	0x0000
        /*0022*/ 	.short	0x0000
        /*0024*/ 	.byte	0x00, 0xf5, 0x21, 0x00


	//----- nvinfo : EIATTR_SPARSE_MMA_MASK
	.align		4
.L_38:
        /*0028*/ 	.byte	0x03, 0x50
        /*002a*/ 	.short	0x0000


	//----- nvinfo : EIATTR_MAXREG_COUNT
	.align		4
        /*002c*/ 	.byte	0x03, 0x1b
        /*002e*/ 	.short	0x00ff


	//----- nvinfo : EIATTR_MERCURY_ISA_VERSION
	.align		4
        /*0030*/ 	.byte	0x03, 0x5f
        /*0032*/ 	.short	0x0101


	//----- nvinfo : EIATTR_VRC_CTA_INIT_COUNT
	.align		4
        /*0034*/ 	.byte	0x02, 0x4a
	.zero		1
	.zero		1


	//----- nvinfo : EIATTR_EXIT_INSTR_OFFSETS
	.align		4
        /*0038*/ 	.byte	0x04, 0x1c
        /*003a*/ 	.short	(.L_40 - .L_39)


	//   ....[0]....
.L_39:
        /*003c*/ 	.word	0x000026c0


	//   ....[1]....
        /*0040*/ 	.word	0x000027d0


	//----- nvinfo : EIATTR_CRS_STACK_SIZE
	.align		4
.L_40:
        /*0044*/ 	.byte	0x04, 0x1e
        /*0046*/ 	.short	(.L_42 - .L_41)
.L_41:
        /*0048*/ 	.word	0x00000000


	//----- nvinfo : EIATTR_CBANK_PARAM_SIZE
	.align		4
.L_42:
        /*004c*/ 	.byte	0x03, 0x19
        /*004e*/ 	.short	0x000c


	//----- nvinfo : EIATTR_PARAM_CBANK
	.align		4
        /*0050*/ 	.byte	0x04, 0x0a
        /*0052*/ 	.short	(.L_44 - .L_43)
	.align		4
.L_43:
        /*0054*/ 	.word	index@(.nv.constant0._Z16initializeMatrixPfj)
        /*0058*/ 	.short	0x0380
        /*005a*/ 	.short	0x000c


	//----- nvinfo : EIATTR_SW_WAR
	.align		4
.L_44:
        /*005c*/ 	.byte	0x04, 0x36
        /*005e*/ 	.short	(.L_46 - .L_45)
.L_45:
        /*0060*/ 	.word	0x00000008
.L_46:


//--------------------- .nv.callgraph             --------------------------
	.section	.nv.callgraph,"",@"SHT_CUDA_CALLGRAPH"
	.align	4
	.sectionentsize	8
	.align		4
        /*0000*/ 	.word	0x00000000
	.align		4
        /*0004*/ 	.word	0xffffffff
	.align		4
        /*0008*/ 	.word	0x00000000
	.align		4
        /*000c*/ 	.word	0xfffffffe
	.align		4
        /*0010*/ 	.word	0x00000000
	.align		4
        /*0014*/ 	.word	0xfffffffd
	.align		4
        /*0018*/ 	.word	0x00000000
	.align		4
        /*001c*/ 	.word	0xfffffffc


//--------------------- .nv.constant4             --------------------------
	.section	.nv.constant4,"a",@progbits
	.align	8
	.align		8
.nv.constant4:
        /*0000*/ 	.dword	precalc_xorwow_matrix
	.align		8
        /*0008*/ 	.dword	precalc_xorwow_offset_matrix
	.align		8
        /*0010*/ 	.dword	mrg32k3aM1
	.align		8
        /*0018*/ 	.dword	mrg32k3aM2
	.align		8
        /*0020*/ 	.dword	mrg32k3aM1SubSeq
	.align		8
        /*0028*/ 	.dword	mrg32k3aM2SubSeq
	.align		8
        /*0030*/ 	.dword	mrg32k3aM1Seq
	.align		8
        /*0038*/ 	.dword	mrg32k3aM2Seq


//--------------------- .nv.constant3             --------------------------
	.section	.nv.constant3,"a",@progbits
	.align	8
.nv.constant3:
	.type		__cr_lgamma_table,@object
	.size		__cr_lgamma_table,(.L_8 - __cr_lgamma_table)
__cr_lgamma_table:
        /*0000*/ 	.byte	0x00, 0x00, 0x00, 0x00, 0x00, 0x00, 0x00, 0x00, 0x00, 0x00, 0x00, 0x00, 0x00, 0x00, 0x00, 0x00
        /*0010*/ 	.byte	0xef, 0x39, 0xfa, 0xfe, 0x42, 0x2e, 0xe6, 0x3f, 0x02, 0x20, 0x2a, 0xfa, 0x0b, 0xab, 0xfc, 0x3f
        /*0020*/ 	.byte	0xf9, 0x2c, 0x92, 0x7c, 0xa7, 0x6c, 0x09, 0x40, 0xc9, 0x79, 0x44, 0x3c, 0x64, 0x26, 0x13, 0x40
        /*0030*/ 	.byte	0xca, 0x01, 0xcf, 0x3a, 0x27, 0x51, 0x1a, 0x40, 0x30, 0xcc, 0x2d, 0xf3, 0xe1, 0x0c, 0x21, 0x40
        /*0040*/ 	.byte	0x0d, 0xb7, 0xfc, 0x82, 0x8e, 0x35, 0x25, 0x40
.L_8:


//--------------------- .text._Z9sumMatrixPfS_    --------------------------
	.section	.text._Z9sumMatrixPfS_,"ax",@progbits
	.align	128
        .global         _Z9sumMatrixPfS_
        .type           _Z9sumMatrixPfS_,@function
        .size           _Z9sumMatrixPfS_,(.L_x_13 - _Z9sumMatrixPfS_)
        .other          _Z9sumMatrixPfS_,@"STO_CUDA_ENTRY STV_DEFAULT"
_Z9sumMatrixPfS_:
.text._Z9sumMatrixPfS_:
[----:B------:R-:W-:Y:S01]  /*0000*/  LDC R1, c[0x0][0x37c] ;  /* 0x0000df00ff017b82 */ /* 0x000fe20000000800 */
[----:B------:R-:W0:Y:S07]  /*0010*/  S2R R5, SR_TID.Y ;  /* 0x0000000000057919 */ /* 0x000e2e0000002200 */
[----:B------:R-:W1:Y:S01]  /*0020*/  LDC R3, c[0x0][0x360] ;  /* 0x0000d800ff037b82 */ /* 0x000e620000000800 */
[----:B------:R-:W1:Y:S07]  /*0030*/  S2R R0, SR_TID.X ;  /* 0x0000000000007919 */ /* 0x000e6e0000002100 */
[----:B------:R-:W0:Y:S08]  /*0040*/  S2UR UR5, SR_CTAID.Y ;  /* 0x00000000000579c3 */ /* 0x000e300000002600 */
[----:B------:R-:W0:Y:S08]  /*0050*/  LDC R2, c[0x0][0x364] ;  /* 0x0000d900ff027b82 */ /* 0x000e300000000800 */
[----:B------:R-:W1:Y:S01]  /*0060*/  S2UR UR4, SR_CTAID.X ;  /* 0x00000000000479c3 */ /* 0x000e620000002500 */
[----:B0-----:R-:W-:-:S05]  /*0070*/  IMAD R5, R2, UR5, R5 ;  /* 0x0000000502057c24 */ /* 0x001fca000f8e0205 */
[----:B------:R-:W-:Y:S01]  /*0080*/  ISETP.GT.U32.AND P0, PT, R5, 0x31, PT ;  /* 0x000000310500780c */ /* 0x000fe20003f04070 */
[----:B-1----:R-:W-:-:S05]  /*0090*/  IMAD R0, R3, UR4, R0 ;  /* 0x0000000403007c24 */ /* 0x002fca000f8e0200 */
[----:B------:R-:W-:-:S13]  /*00a0*/  ISETP.GT.OR P0, PT, R0, 0x31, P0 ;  /* 0x000000310000780c */ /* 0x000fda0000704670 */
[----:B------:R-:W-:Y:S05]  /*00b0*/  @P0 EXIT ;  /* 0x000000000000094d */ /* 0x000fea0003800000 */
[----:B------:R-:W0:Y:S01]  /*00c0*/  LDC.64 R2, c[0x0][0x380] ;  /* 0x0000e000ff027b82 */ /* 0x000e220000000a00 */
[----:B------:R-:W1:Y:S01]  /*00d0*/  LDCU.64 UR4, c[0x0][0x358] ;  /* 0x00006b00ff0477ac */ /* 0x000e620008000a00 */
[----:B------:R-:W-:-:S04]  /*00e0*/  IMAD R5, R0, 0x32, R5 ;  /* 0x0000003200057824 */ /* 0x000fc800078e0205 */
[----:B0-----:R-:W-:-:S06]  /*00f0*/  IMAD.WIDE R2, R5, 0x4, R2 ;  /* 0x0000000405027825 */ /* 0x001fcc00078e0202 */
[----:B-1----:R-:W2:Y:S01]  /*0100*/  LDG.E R3, desc[UR4][R2.64] ;  /* 0x0000000402037981 */ /* 0x002ea2000c1e1900 */
[----:B------:R-:W2:Y:S03]  /*0110*/  LDC.64 R4, c[0x0][0x388] ;  /* 0x0000e200ff047b82 */ /* 0x000ea60000000a00 */
[----:B--2---:R-:W-:Y:S01]  /*0120*/  REDG.E.ADD.F32.FTZ.RN.STRONG.GPU desc[UR4][R4.64], R3 ;  /* 0x00000003040079a6 */ /* 0x004fe2000c12f304 */
[----:B------:R-:W-:Y:S05]  /*0130*/  EXIT ;  /* 0x000000000000794d */ /* 0x000fea0003800000 */
.L_x_0:
[----:B------:R-:W-:-:S00]  /*0140*/  BRA `(.L_x_0) ;  /* 0xfffffffc00fc7947 */ /* 0x000fc0000383ffff */
[----:B------:R-:W-:-:S00]  /*0150*/  NOP ;  /* 0x0000000000007918 */ /* 0x000fc00000000000 */
        /* <DEDUP_REMOVED lines=10> */
.L_x_13:


//--------------------- .text._Z16initializeMatrixPfj --------------------------
	.section	.text._Z16initializeMatrixPfj,"ax",@progbits
	.align	128
        .global         _Z16initializeMatrixPfj
        .type           _Z16initializeMatrixPfj,@function
        .size           _Z16initializeMatrixPfj,(.L_x_14 - _Z16initializeMatrixPfj)
        .other          _Z16initializeMatrixPfj,@"STO_CUDA_ENTRY STV_DEFAULT"
_Z16initializeMatrixPfj:
.text._Z16initializeMatrixPfj:
[----:B------:R-:W0:Y:S08]  /*0000*/  LDC R1, c[0x0][0x37c] ;  /* 0x0000df00ff017b82 */ /* 0x000e300000000800 */
[----:B------:R-:W1:Y:S01]  /*0010*/  LDC R12, c[0x0][0x388] ;  /* 0x0000e200ff0c7b82 */ /* 0x000e620000000800 */
[----:B------:R-:W2:Y:S01]  /*0020*/  S2R R0, SR_TID.X ;  /* 0x0000000000007919 */ /* 0x000ea20000002100 */
[----:B0-----:R-:W-:Y:S01]  /*0030*/  VIADD R1, R1, 0xffffffd0 ;  /* 0xffffffd001017836 */ /* 0x001fe20000000000 */
[----:B------:R-:W0:Y:S01]  /*0040*/  LDCU.64 UR6, c[0x0][0x358] ;  /* 0x00006b00ff0677ac */ /* 0x000e220008000a00 */
[----:B------:R-:W-:Y:S01]  /*0050*/  IMAD.MOV.U32 R9, RZ, RZ, -0x75bd8fc ;  /* 0xf8a42704ff097424 */ /* 0x000fe200078e00ff */
[----:B------:R-:W3:Y:S01]  /*0060*/  S2R R4, SR_TID.Y ;  /* 0x0000000000047919 */ /* 0x000ee20000002200 */
[----:B------:R-:W-:Y:S01]  /*0070*/  IMAD.MOV.U32 R10, RZ, RZ, -0x23270784 ;  /* 0xdcd8f87cff0a7424 */ /* 0x000fe200078e00ff */
[----:B------:R-:W-:Y:S01]  /*0080*/  BSSY.RECONVERGENT B0, `(.L_x_1) ;  /* 0x0000261000007945 */ /* 0x000fe20003800200 */
[----:B------:R-:W2:Y:S08]  /*0090*/  S2UR UR4, SR_CTAID.X ;  /* 0x00000000000479c3 */ /* 0x000eb00000002500 */
[----:B------:R-:W2:Y:S08]  /*00a0*/  LDC R7, c[0x0][0x360] ;  /* 0x0000d800ff077b82 */ /* 0x000eb00000000800 */
[----:B------:R-:W3:Y:S01]  /*00b0*/  S2UR UR5, SR_CTAID.Y ;  /* 0x00000000000579c3 */ /* 0x000ee20000002600 */
[----:B-1----:R-:W-:-:S05]  /*00c0*/  LOP3.LUT R12, R12, 0xaad26b49, RZ, 0x3c, !PT ;  /* 0xaad26b490c0c7812 */ /* 0x002fca00078e3cff */
[----:B------:R-:W-:Y:S02]  /*00d0*/  IMAD R12, R12, 0x4182bed5, RZ ;  /* 0x4182bed50c0c7824 */ /* 0x000fe400078e02ff */
[----:B------:R-:W3:Y:S02]  /*00e0*/  LDC R13, c[0x0][0x364] ;  /* 0x0000d900ff0d7b82 */ /* 0x000ee40000000800 */
[C---:B------:R-:W-:Y:S01]  /*00f0*/  VIADD R5, R12.reuse, 0x583f19 ;  /* 0x00583f190c057836 */ /* 0x040fe20000000000 */
[C---:B------:R-:W-:Y:S01]  /*0100*/  LOP3.LUT R8, R12.reuse, 0x159a55e5, RZ, 0x3c, !PT ;  /* 0x159a55e50c087812 */ /* 0x040fe200078e3cff */
[C---:B------:R-:W-:Y:S02]  /*0110*/  VIADD R2, R12.reuse, 0xd9f6dc18 ;  /* 0xd9f6dc180c027836 */ /* 0x040fe40000000000 */
[----:B------:R-:W-:Y:S02]  /*0120*/  VIADD R3, R12, 0x75bcd15 ;  /* 0x075bcd150c037836 */ /* 0x000fe40000000000 */
[----:B------:R-:W-:Y:S01]  /*0130*/  IMAD.MOV.U32 R11, RZ, RZ, R5 ;  /* 0x000000ffff0b7224 */ /* 0x000fe200078e0005 */
[----:B------:R1:W-:Y:S01]  /*0140*/  STL.64 [R1+0x8], R8 ;  /* 0x0000080801007387 */ /* 0x0003e20000100a00 */
[----:B--2---:R-:W-:-:S03]  /*0150*/  IMAD R0, R7, UR4, R0 ;  /* 0x0000000407007c24 */ /* 0x004fc6000f8e0200 */
[----:B------:R1:W-:Y:S04]  /*0160*/  STL.64 [R1], R2 ;  /* 0x0000000201007387 */ /* 0x0003e80000100a00 */
[----:B------:R1:W-:Y:S01]  /*0170*/  STL.64 [R1+0x10], R10 ;  /* 0x0000100a01007387 */ /* 0x0003e20000100a00 */
[----:B---3--:R-:W-:-:S04]  /*0180*/  IMAD R7, R13, UR5, R4 ;  /* 0x000000050d077c24 */ /* 0x008fc8000f8e0204 */
[----:B------:R-:W-:-:S05]  /*0190*/  IMAD R6, R0, 0x32, R7 ;  /* 0x0000003200067824 */ /* 0x000fca00078e0207 */
[----:B------:R-:W-:Y:S02]  /*01a0*/  ISETP.NE.AND P0, PT, R6, RZ, PT ;  /* 0x000000ff0600720c */ /* 0x000fe40003f05270 */
[----:B------:R-:W-:-:S11]  /*01b0*/  SHF.R.S32.HI R4, RZ, 0x1f, R6 ;  /* 0x0000001fff047819 */ /* 0x000fd60000011406 */
[----:B01----:R-:W-:Y:S05]  /*01c0*/  @!P0 BRA `(.L_x_2) ;  /* 0x0000002400308947 */ /* 0x003fea0003800000 */
[----:B------:R-:W-:Y:S02]  /*01d0*/  IMAD.MOV.U32 R15, RZ, RZ, R4 ;  /* 0x000000ffff0f7224 */ /* 0x000fe400078e0004 */
[----:B------:R-:W-:Y:S02]  /*01e0*/  IMAD.MOV.U32 R13, RZ, RZ, RZ ;  /* 0x000000ffff0d7224 */ /* 0x000fe400078e00ff */
[----:B------:R-:W-:-:S07]  /*01f0*/  IMAD.MOV.U32 R2, RZ, RZ, R6 ;  /* 0x000000ffff027224 */ /* 0x000fce00078e0006 */
.L_x_11:
[----:B------:R-:W-:Y:S01]  /*0200*/  LOP3.LUT R20, R2, 0x3, RZ, 0xc0, !PT ;  /* 0x0000000302147812 */ /* 0x000fe200078ec0ff */
[----:B------:R-:W-:Y:S03]  /*0210*/  BSSY.RECONVERGENT B1, `(.L_x_3) ;  /* 0x0000241000017945 */ /* 0x000fe60003800200 */
[----:B------:R-:W-:-:S04]  /*0220*/  ISETP.NE.U32.AND P0, PT, R20, RZ, PT ;  /* 0x000000ff1400720c */ /* 0x000fc80003f05070 */
[----:B------:R-:W-:-:S13]  /*0230*/  ISETP.NE.AND.EX P0, PT, RZ, RZ, PT, P0 ;  /* 0x000000ffff00720c */ /* 0x000fda0003f05300 */
[----:B01----:R-:W-:Y:S05]  /*0240*/  @!P0 BRA `(.L_x_4) ;  /* 0x0000002000f48947 */ /* 0x003fea0003800000 */
[----:B------:R-:W0:Y:S01]  /*0250*/  LDC.64 R10, c[0x4][RZ] ;  /* 0x01000000ff0a7b82 */ /* 0x000e220000000a00 */
[----:B------:R-:W-:Y:S01]  /*0260*/  IMAD.MOV.U32 R14, RZ, RZ, RZ ;  /* 0x000000ffff0e7224 */ /* 0x000fe200078e00ff */
[----:B------:R-:W-:Y:S02]  /*0270*/  CS2R R4, SRZ ;  /* 0x0000000000047805 */ /* 0x000fe4000001ff00 */
[----:B------:R-:W-:Y:S01]  /*0280*/  CS2R R8, SRZ ;  /* 0x0000000000087805 */ /* 0x000fe2000001ff00 */
[----:B------:R-:W-:Y:S02]  /*0290*/  IMAD.MOV.U32 R3, RZ, RZ, RZ ;  /* 0x000000ffff037224 */ /* 0x000fe400078e00ff */
[----:B0-----:R-:W-:-:S07]  /*02a0*/  IMAD.WIDE.U32 R10, R13, 0xc80, R10 ;  /* 0x00000c800d0a7825 */ /* 0x001fce00078e000a */
.L_x_6:
[----:B------:R-:W-:-:S06]  /*02b0*/  IMAD R18, R14, 0x4, R1 ;  /* 0x000000040e127824 */ /* 0x000fcc00078e0201 */
[----:B------:R-:W5:Y:S01]  /*02c0*/  LDL R18, [R18+0x4] ;  /* 0x0000040012127983 */ /* 0x000f620000100800 */
[----:B------:R-:W-:Y:S01]  /*02d0*/  IMAD.SHL.U32 R19, R14, 0x20, RZ ;  /* 0x000000200e137824 */ /* 0x000fe200078e00ff */
[----:B------:R-:W-:-:S06]  /*02e0*/  UMOV UR4, URZ ;  /* 0x000000ff00047c82 */ /* 0x000fcc0008000000 */
.L_x_5:
[----:B-----5:R-:W-:Y:S01]  /*02f0*/  SHF.R.U32.HI R23, RZ, UR4, R18 ;  /* 0x00000004ff177c19 */ /* 0x020fe20008011612 */
[----:B------:R-:W-:-:S03]  /*0300*/  VIADD R16, R19, UR4 ;  /* 0x0000000413107c36 */ /* 0x000fc60008000000 */
[----:B------:R-:W-:-:S04]  /*0310*/  LOP3.LUT R17, R23, 0x1, RZ, 0xc0, !PT ;  /* 0x0000000117117812 */ /* 0x000fc800078ec0ff */
[----:B------:R-:W-:Y:S01]  /*0320*/  ISETP.NE.U32.AND P0, PT, R17, 0x1, PT ;  /* 0x000000011100780c */ /* 0x000fe20003f05070 */
[----:B------:R-:W-:-:S03]  /*0330*/  IMAD R17, R16, 0x5, RZ ;  /* 0x0000000510117824 */ /* 0x000fc600078e02ff */
[----:B------:R-:W-:Y:S01]  /*0340*/  R2P PR, R23, 0x7e ;  /* 0x0000007e17007804 */ /* 0x000fe20000000000 */
[----:B------:R-:W-:-:S08]  /*0350*/  IMAD.WIDE.U32 R16, R17, 0x4, R10 ;  /* 0x0000000411107825 */ /* 0x000fd000078e000a */
[----:B------:R-:W2:Y:S04]  /*0360*/  @!P0 LDG.E R22, desc[UR6][R16.64+0x10] ;  /* 0x0000100610168981 */ /* 0x000ea8000c1e1900 */
[----:B------:R-:W3:Y:S04]  /*0370*/  @P1 LDG.E R24, desc[UR6][R16.64+0x24] ;  /* 0x0000240610181981 */ /* 0x000ee8000c1e1900 */
[----:B------:R-:W4:Y:S04]  /*0380*/  @P2 LDG.E R26, desc[UR6][R16.64+0x38] ;  /* 0x00003806101a2981 */ /* 0x000f28000c1e1900 */
[----:B------:R-:W4:Y:S04]  /*0390*/  @P3 LDG.E R28, desc[UR6][R16.64+0x4c] ;  /* 0x00004c06101c3981 */ /* 0x000f28000c1e1900 */
[----:B------:R-:W4:Y:S04]  /*03a0*/  @!P0 LDG.E R21, desc[UR6][R16.64+0x4] ;  /* 0x0000040610158981 */ /* 0x000f28000c1e1900 */
[----:B------:R-:W4:Y:S01]  /*03b0*/  @P1 LDG.E R25, desc[UR6][R16.64+0x20] ;  /* 0x0000200610191981 */ /* 0x000f22000c1e1900 */
[----:B--2---:R-:W-:-:S03]  /*03c0*/  @!P0 LOP3.LUT R5, R5, R22, RZ, 0x3c, !PT ;  /* 0x0000001605058212 */ /* 0x004fc600078e3cff */
[----:B------:R-:W2:Y:S01]  /*03d0*/  @!P0 LDG.E R22, desc[UR6][R16.64] ;  /* 0x0000000610168981 */ /* 0x000ea2000c1e1900 */
[----:B---3--:R-:W-:-:S03]  /*03e0*/  @P1 LOP3.LUT R5, R5, R24, RZ, 0x3c, !PT ;  /* 0x0000001805051212 */ /* 0x008fc600078e3cff */
[----:B------:R-:W3:Y:S01]  /*03f0*/  @P4 LDG.E R24, desc[UR6][R16.64+0x60] ;  /* 0x0000600610184981 */ /* 0x000ee2000c1e1900 */
[----:B----4-:R-:W-:-:S03]  /*0400*/  @P2 LOP3.LUT R5, R5, R26, RZ, 0x3c, !PT ;  /* 0x0000001a05052212 */ /* 0x010fc600078e3cff */
[----:B------:R-:W4:Y:S01]  /*0410*/  @P5 LDG.E R26, desc[UR6][R16.64+0x74] ;  /* 0x00007406101a5981 */ /* 0x000f22000c1e1900 */
[----:B------:R-:W-:Y:S02]  /*0420*/  @P3 LOP3.LUT R5, R5, R28, RZ, 0x3c, !PT ;  /* 0x0000001c05053212 */ /* 0x000fe400078e3cff */
[----:B------:R-:W-:Y:S02]  /*0430*/  @!P0 LOP3.LUT R8, R8, R21, RZ, 0x3c, !PT ;  /* 0x0000001508088212 */ /* 0x000fe400078e3cff */
[----:B------:R-:W4:Y:S01]  /*0440*/  @!P0 LDG.E R21, desc[UR6][R16.64+0xc] ;  /* 0x00000c0610158981 */ /* 0x000f22000c1e1900 */
[----:B--2---:R-:W-:-:S03]  /*0450*/  @!P0 LOP3.LUT R3, R3, R22, RZ, 0x3c, !PT ;  /* 0x0000001603038212 */ /* 0x004fc600078e3cff */
[----:B------:R-:W2:Y:S01]  /*0460*/  @!P0 LDG.E R22, desc[UR6][R16.64+0x8] ;  /* 0x0000080610168981 */ /* 0x000ea2000c1e1900 */
[----:B---3--:R-:W-:-:S03]  /*0470*/  @P4 LOP3.LUT R5, R5, R24, RZ, 0x3c, !PT ;  /* 0x0000001805054212 */ /* 0x008fc600078e3cff */
[----:B------:R-:W3:Y:S01]  /*0480*/  @P1 LDG.E R24, desc[UR6][R16.64+0x14] ;  /* 0x0000140610181981 */ /* 0x000ee2000c1e1900 */
[----:B----4-:R-:W-:-:S03]  /*0490*/  @!P0 LOP3.LUT R4, R4, R21, RZ, 0x3c, !PT ;  /* 0x0000001504048212 */ /* 0x010fc600078e3cff */
[----:B------:R-:W4:Y:S01]  /*04a0*/  @P1 LDG.E R21, desc[UR6][R16.64+0x18] ;  /* 0x0000180610151981 */ /* 0x000f22000c1e1900 */
[----:B--2---:R-:W-:-:S03]  /*04b0*/  @!P0 LOP3.LUT R9, R9, R22, RZ, 0x3c, !PT ;  /* 0x0000001609098212 */ /* 0x004fc600078e3cff */
[----:B------:R-:W2:Y:S01]  /*04c0*/  @P1 LDG.E R22, desc[UR6][R16.64+0x1c] ;  /* 0x00001c0610161981 */ /* 0x000ea2000c1e1900 */
[----:B---3--:R-:W-:-:S03]  /*04d0*/  @P1 LOP3.LUT R3, R3, R24, RZ, 0x3c, !PT ;  /* 0x0000001803031212 */ /* 0x008fc600078e3cff */
[----:B------:R-:W3:Y:S01]  /*04e0*/  @P2 LDG.E R24, desc[UR6][R16.64+0x28] ;  /* 0x0000280610182981 */ /* 0x000ee2000c1e1900 */
[----:B------:R-:W-:-:S03]  /*04f0*/  @P1 LOP3.LUT R4, R4, R25, RZ, 0x3c, !PT ;  /* 0x0000001904041212 */ /* 0x000fc600078e3cff */
[----:B------:R-:W3:Y:S01]  /*0500*/  @P2 LDG.E R25, desc[UR6][R16.64+0x34] ;  /* 0x0000340610192981 */ /* 0x000ee2000c1e1900 */
[----:B----4-:R-:W-:-:S03]  /*0510*/  @P1 LOP3.LUT R8, R8, R21, RZ, 0x3c, !PT ;  /* 0x0000001508081212 */ /* 0x010fc600078e3cff */
[----:B------:R-:W4:Y:S01]  /*0520*/  @P2 LDG.E R21, desc[UR6][R16.64+0x2c] ;  /* 0x00002c0610152981 */ /* 0x000f22000c1e1900 */
[----:B--2---:R-:W-:-:S03]  /*0530*/  @P1 LOP3.LUT R9, R9, R22, RZ, 0x3c, !PT ;  /* 0x0000001609091212 */ /* 0x004fc600078e3cff */
        /* <DEDUP_REMOVED lines=27> */
[----:B------:R-:W-:Y:S02]  /*06f0*/  LOP3.LUT P0, RZ, R23, 0x80, RZ, 0xc0, !PT ;  /* 0x0000008017ff7812 */ /* 0x000fe4000780c0ff */
[----:B------:R-:W-:Y:S02]  /*0700*/  @P5 LOP3.LUT R4, R4, R25, RZ, 0x3c, !PT ;  /* 0x0000001904045212 */ /* 0x000fe400078e3cff */
        /* <DEDUP_REMOVED lines=17> */
[----:B------:R-:W-:Y:S02]  /*0820*/  @P6 LOP3.LUT R5, R5, R26, RZ, 0x3c, !PT ;  /* 0x0000001a05056212 */ /* 0x000fe400078e3cff */
[----:B------:R-:W-:Y:S02]  /*0830*/  @P0 LOP3.LUT R4, R4, R25, RZ, 0x3c, !PT ;  /* 0x0000001904040212 */ /* 0x000fe400078e3cff */
[----:B----4-:R-:W-:Y:S02]  /*0840*/  @P0 LOP3.LUT R8, R8, R21, RZ, 0x3c, !PT ;  /* 0x0000001508080212 */ /* 0x010fe400078e3cff */
[----:B--2---:R-:W-:Y:S02]  /*0850*/  @P0 LOP3.LUT R9, R9, R22, RZ, 0x3c, !PT ;  /* 0x0000001609090212 */ /* 0x004fe400078e3cff */
[----:B---3--:R-:W-:Y:S02]  /*0860*/  @P0 LOP3.LUT R5, R5, R24, RZ, 0x3c, !PT ;  /* 0x0000001805050212 */ /* 0x008fe400078e3cff */
[----:B------:R-:W-:-:S13]  /*0870*/  R2P PR, R23.B1, 0x7f ;  /* 0x0000007f17007804 */ /* 0x000fda0000001000 */
[----:B------:R-:W2:Y:S04]  /*0880*/  @P0 LDG.E R22, desc[UR6][R16.64+0xa0] ;  /* 0x0000a00610160981 */ /* 0x000ea8000c1e1900 */
[----:B------:R-:W3:Y:S04]  /*0890*/  @P0 LDG.E R21, desc[UR6][R16.64+0xa4] ;  /* 0x0000a40610150981 */ /* 0x000ee8000c1e1900 */
[----:B------:R-:W4:Y:S04]  /*08a0*/  @P0 LDG.E R24, desc[UR6][R16.64+0xb0] ;  /* 0x0000b00610180981 */ /* 0x000f28000c1e1900 */
[----:B------:R-:W4:Y:S04]  /*08b0*/  @P0 LDG.E R25, desc[UR6][R16.64+0xac] ;  /* 0x0000ac0610190981 */ /* 0x000f28000c1e1900 */
[----:B------:R-:W4:Y:S01]  /*08c0*/  @P2 LDG.E R26, desc[UR6][R16.64+0xd0] ;  /* 0x0000d006101a2981 */ /* 0x000f22000c1e1900 */
[----:B--2---:R-:W-:-:S03]  /*08d0*/  @P0 LOP3.LUT R3, R3, R22, RZ, 0x3c, !PT ;  /* 0x0000001603030212 */ /* 0x004fc600078e3cff */
[----:B------:R-:W2:Y:S01]  /*08e0*/  @P0 LDG.E R22, desc[UR6][R16.64+0xa8] ;  /* 0x0000a80610160981 */ /* 0x000ea2000c1e1900 */
[----:B---3--:R-:W-:-:S03]  /*08f0*/  @P0 LOP3.LUT R8, R8, R21, RZ, 0x3c, !PT ;  /* 0x0000001508080212 */ /* 0x008fc600078e3cff */
[----:B------:R-:W3:Y:S01]  /*0900*/  @P1 LDG.E R21, desc[UR6][R16.64+0xb8] ;  /* 0x0000b80610151981 */ /* 0x000ee2000c1e1900 */
[----:B----4-:R-:W-:-:S03]  /*0910*/  @P0 LOP3.LUT R5, R5, R24, RZ, 0x3c, !PT ;  /* 0x0000001805050212 */ /* 0x010fc600078e3cff */
[----:B------:R-:W4:Y:S01]  /*0920*/  @P1 LDG.E R24, desc[UR6][R16.64+0xbc] ;  /* 0x0000bc0610181981 */ /* 0x000f22000c1e1900 */
[----:B--2---:R-:W-:-:S03]  /*0930*/  @P0 LOP3.LUT R9, R9, R22, RZ, 0x3c, !PT ;  /* 0x0000001609090212 */ /* 0x004fc600078e3cff */
[----:B------:R-:W2:Y:S01]  /*0940*/  @P1 LDG.E R22, desc[UR6][R16.64+0xb4] ;  /* 0x0000b40610161981 */ /* 0x000ea2000c1e1900 */
[----:B------:R-:W-:-:S03]  /*0950*/  @P0 LOP3.LUT R4, R4, R25, RZ, 0x3c, !PT ;  /* 0x0000001904040212 */ /* 0x000fc600078e3cff */
[----:B------:R-:W2:Y:S01]  /*0960*/  @P1 LDG.E R25, desc[UR6][R16.64+0xc0] ;  /* 0x0000c00610191981 */ /* 0x000ea2000c1e1900 */
[----:B------:R-:W-:Y:S02]  /*0970*/  LOP3.LUT P0, RZ, R23, 0x8000, RZ, 0xc0, !PT ;  /* 0x0000800017ff7812 */ /* 0x000fe4000780c0ff */
[----:B---3--:R-:W-:Y:S01]  /*0980*/  @P1 LOP3.LUT R8, R8, R21, RZ, 0x3c, !PT ;  /* 0x0000001508081212 */ /* 0x008fe200078e3cff */
[----:B------:R-:W3:Y:S01]  /*0990*/  @P2 LDG.E R23, desc[UR6][R16.64+0xd4] ;  /* 0x0000d40610172981 */ /* 0x000ee2000c1e1900 */
[----:B----4-:R-:W-:-:S03]  /*09a0*/  @P1 LOP3.LUT R9, R9, R24, RZ, 0x3c, !PT ;  /* 0x0000001809091212 */ /* 0x010fc600078e3cff */
[----:B------:R-:W4:Y:S04]  /*09b0*/  @P2 LDG.E R24, desc[UR6][R16.64+0xc8] ;  /* 0x0000c80610182981 */ /* 0x000f28000c1e1900 */
[----:B------:R-:W4:Y:S01]  /*09c0*/  @P2 LDG.E R21, desc[UR6][R16.64+0xcc] ;  /* 0x0000cc0610152981 */ /* 0x000f22000c1e1900 */
[----:B--2---:R-:W-:-:S03]  /*09d0*/  @P1 LOP3.LUT R3, R3, R22, RZ, 0x3c, !PT ;  /* 0x0000001603031212 */ /* 0x004fc600078e3cff */
[----:B------:R-:W2:Y:S04]  /*09e0*/  @P0 LDG.E R28, desc[UR6][R16.64+0x13c] ;  /* 0x00013c06101c0981 */ /* 0x000ea8000c1e1900 */
[----:B------:R-:W2:Y:S01]  /*09f0*/  @P1 LDG.E R22, desc[UR6][R16.64+0xc4] ;  /* 0x0000c40610161981 */ /* 0x000ea2000c1e1900 */
[----:B------:R-:W-:Y:S02]  /*0a00*/  @P1 LOP3.LUT R4, R4, R25, RZ, 0x3c, !PT ;  /* 0x0000001904041212 */ /* 0x000fe400078e3cff */
[----:B------:R-:W-:Y:S02]  /*0a10*/  @P2 LOP3.LUT R9, R9, R26, RZ, 0x3c, !PT ;  /* 0x0000001a09092212 */ /* 0x000fe400078e3cff */
[----:B---3--:R-:W-:Y:S01]  /*0a20*/  @P2 LOP3.LUT R4, R4, R23, RZ, 0x3c, !PT ;  /* 0x0000001704042212 */ /* 0x008fe200078e3cff */
[----:B------:R-:W3:Y:S01]  /*0a30*/  @P3 LDG.E R26, desc[UR6][R16.64+0xe4] ;  /* 0x0000e406101a3981 */ /* 0x000ee2000c1e1900 */
[----:B----4-:R-:W-:-:S03]  /*0a40*/  @P2 LOP3.LUT R3, R3, R24, RZ, 0x3c, !PT ;  /* 0x0000001803032212 */ /* 0x010fc600078e3cff */
[----:B------:R-:W4:Y:S01]  /*0a50*/  @P3 LDG.E R24, desc[UR6][R16.64+0xdc] ;  /* 0x0000dc0610183981 */ /* 0x000f22000c1e1900 */
[----:B------:R-:W-:-:S03]  /*0a60*/  @P2 LOP3.LUT R8, R8, R21, RZ, 0x3c, !PT ;  /* 0x0000001508082212 */ /* 0x000fc600078e3cff */
        /* <DEDUP_REMOVED lines=8> */
[----:B------:R-:W-:-:S03]  /*0af0*/  @P3 LOP3.LUT R8, R8, R21, RZ, 0x3c, !PT ;  /* 0x0000001508083212 */ /* 0x000fc600078e3cff */
[----:B------:R-:W4:Y:S01]  /*0b00*/  @P4 LDG.E R21, desc[UR6][R16.64+0xf4] ;  /* 0x0000f40610154981 */ /* 0x000f22000c1e1900 */
[----:B------:R-:W-:-:S03]  /*0b10*/  @P3 LOP3.LUT R4, R4, R23, RZ, 0x3c, !PT ;  /* 0x0000001704043212 */ /* 0x000fc600078e3cff */
        /* <DEDUP_REMOVED lines=33> */
[----:B------:R-:W-:-:S04]  /*0d30*/  UIADD3 UR4, UPT, UPT, UR4, 0x10, URZ ;  /* 0x0000001004047890 */ /* 0x000fc8000fffe0ff */
[----:B------:R-:W-:Y:S01]  /*0d40*/  UISETP.NE.AND UP0, UPT, UR4, 0x20, UPT ;  /* 0x000000200400788c */ /* 0x000fe2000bf05270 */
[----:B---3--:R-:W-:Y:S02]  /*0d50*/  @P0 LOP3.LUT R9, R9, R26, RZ, 0x3c, !PT ;  /* 0x0000001a09090212 */ /* 0x008fe400078e3cff */
[----:B----4-:R-:W-:Y:S02]  /*0d60*/  @P0 LOP3.LUT R3, R3, R24, RZ, 0x3c, !PT ;  /* 0x0000001803030212 */ /* 0x010fe400078e3cff */
[----:B------:R-:W-:Y:S02]  /*0d70*/  @P0 LOP3.LUT R8, R8, R21, RZ, 0x3c, !PT ;  /* 0x0000001508080212 */ /* 0x000fe400078e3cff */
[----:B------:R-:W-:Y:S02]  /*0d80*/  @P0 LOP3.LUT R4, R4, R23, RZ, 0x3c, !PT ;  /* 0x0000001704040212 */ /* 0x000fe400078e3cff */
[----:B--2---:R-:W-:-:S04]  /*0d90*/  @P6 LOP3.LUT R5, R5, R22, RZ, 0x3c, !PT ;  /* 0x0000001605056212 */ /* 0x004fc800078e3cff */
[----:B------:R-:W-:Y:S01]  /*0da0*/  @P0 LOP3.LUT R5, R5, R28, RZ, 0x3c, !PT ;  /* 0x0000001c05050212 */ /* 0x000fe200078e3cff */
[----:B------:R-:W-:Y:S06]  /*0db0*/  BRA.U UP0, `(.L_x_5) ;  /* 0xfffffff5004c7547 */ /* 0x000fec000b83ffff */
[----:B------:R-:W-:-:S05]  /*0dc0*/  VIADD R14, R14, 0x1 ;  /* 0x000000010e0e7836 */ /* 0x000fca0000000000 */
[----:B------:R-:W-:-:S13]  /*0dd0*/  ISETP.NE.AND P0, PT, R14, 0x5, PT ;  /* 0x000000050e00780c */ /* 0x000fda0003f05270 */
[----:B------:R-:W-:Y:S05]  /*0de0*/  @P0 BRA `(.L_x_6) ;  /* 0xfffffff400300947 */ /* 0x000fea000383ffff */
[----:B------:R0:W-:Y:S01]  /*0df0*/  STL.64 [R1+0x8], R8 ;  /* 0x0000080801007387 */ /* 0x0001e20000100a00 */
[----:B------:R-:W-:-:S03]  /*0e00*/  ISETP.NE.U32.AND P0, PT, R20, 0x1, PT ;  /* 0x000000011400780c */ /* 0x000fc60003f05070 */
[----:B------:R0:W-:Y:S01]  /*0e10*/  STL.64 [R1+0x10], R4 ;  /* 0x0000100401007387 */ /* 0x0001e20000100a00 */
[----:B------:R-:W-:-:S03]  /*0e20*/  ISETP.NE.AND.EX P0, PT, RZ, RZ, PT, P0 ;  /* 0x000000ffff00720c */ /* 0x000fc60003f05300 */
[----:B------:R0:W-:Y:S10]  /*0e30*/  STL [R1+0x4], R3 ;  /* 0x0000040301007387 */ /* 0x0001f40000100800 */
[----:B0-----:R-:W-:Y:S05]  /*0e40*/  @!P0 BRA `(.L_x_4) ;  /* 0x0000001400f48947 */ /* 0x001fea0003800000 */
[----:B------:R-:W-:Y:S01]  /*0e50*/  UMOV UR4, URZ ;  /* 0x000000ff00047c82 */ /* 0x000fe20008000000 */
[----:B------:R-:W-:Y:S01]  /*0e60*/  IMAD.MOV.U32 R14, RZ, RZ, RZ ;  /* 0x000000ffff0e7224 */ /* 0x000fe200078e00ff */
[----:B------:R-:W-:Y:S01]  /*0e70*/  CS2R R8, SRZ ;  /* 0x0000000000087805 */ /* 0x000fe2000001ff00 */
[----:B------:R-:W-:Y:S02]  /*0e80*/  IMAD.MOV.U32 R4, RZ, RZ, RZ ;  /* 0x000000ffff047224 */ /* 0x000fe400078e00ff */
[----:B------:R-:W-:Y:S02]  /*0e90*/  IMAD.MOV.U32 R3, RZ, RZ, RZ ;  /* 0x000000ffff037224 */ /* 0x000fe400078e00ff */
[----:B------:R-:W-:-:S07]  /*0ea0*/  IMAD.U32 R5, RZ, RZ, UR4 ;  /* 0x00000004ff057e24 */ /* 0x000fce000f8e00ff */
.L_x_8:
[----:B------:R-:W-:-:S06]  /*0eb0*/  IMAD R18, R14, 0x4, R1 ;  /* 0x000000040e127824 */ /* 0x000fcc00078e0201 */
[----:B------:R-:W5:Y:S01]  /*0ec0*/  LDL R18, [R18+0x4] ;  /* 0x0000040012127983 */ /* 0x000f620000100800 */
[----:B------:R-:W-:Y:S01]  /*0ed0*/  IMAD.SHL.U32 R19, R14, 0x20, RZ ;  /* 0x000000200e137824 */ /* 0x000fe200078e00ff */
[----:B------:R-:W-:-:S06]  /*0ee0*/  UMOV UR4, URZ ;  /* 0x000000ff00047c82 */ /* 0x000fcc0008000000 */
.L_x_7:
        /* <DEDUP_REMOVED lines=178> */
[----:B------:R0:W-:Y:S01]  /*1a10*/  STL [R1+0x4], R3 ;  /* 0x0000040301007387 */ /* 0x0001e20000100800 */
[----:B------:R-:W-:-:S03]  /*1a20*/  ISETP.NE.AND.EX P0, PT, RZ, RZ, PT, P0 ;  /* 0x000000ffff00720c */ /* 0x000fc60003f05300 */
[----:B------:R0:W-:Y:S10]  /*1a30*/  STL.64 [R1+0x10], R4 ;  /* 0x0000100401007387 */ /* 0x0001f40000100a00 */
[----:B------:R-:W-:Y:S05]  /*1a40*/  @P0 BRA `(.L_x_4) ;  /* 0x0000000800f40947 */ /* 0x000fea0003800000 */
[----:B------:R-:W-:Y:S01]  /*1a50*/  UMOV UR4, URZ ;  /* 0x000000ff00047c82 */ /* 0x000fe20008000000 */
[----:B------:R-:W-:Y:S01]  /*1a60*/  IMAD.MOV.U32 R14, RZ, RZ, RZ ;  /* 0x000000ffff0e7224 */ /* 0x000fe200078e00ff */
[----:B0-----:R-:W-:Y:S01]  /*1a70*/  CS2R R8, SRZ ;  /* 0x0000000000087805 */ /* 0x001fe2000001ff00 */
[----:B------:R-:W-:Y:S02]  /*1a80*/  IMAD.MOV.U32 R4, RZ, RZ, RZ ;  /* 0x000000ffff047224 */ /* 0x000fe400078e00ff */
[----:B------:R-:W-:Y:S02]  /*1a90*/  IMAD.MOV.U32 R3, RZ, RZ, RZ ;  /* 0x000000ffff037224 */ /* 0x000fe400078e00ff */
[----:B------:R-:W-:-:S07]  /*1aa0*/  IMAD.U32 R5, RZ, RZ, UR4 ;  /* 0x00000004ff057e24 */ /* 0x000fce000f8e00ff */
.L_x_10:
[----:B------:R-:W-:-:S06]  /*1ab0*/  IMAD R18, R14, 0x4, R1 ;  /* 0x000000040e127824 */ /* 0x000fcc00078e0201 */
[----:B------:R-:W5:Y:S01]  /*1ac0*/  LDL R18, [R18+0x4] ;  /* 0x0000040012127983 */ /* 0x000f620000100800 */
[----:B------:R-:W-:Y:S01]  /*1ad0*/  IMAD.SHL.U32 R19, R14, 0x20, RZ ;  /* 0x000000200e137824 */ /* 0x000fe200078e00ff */
[----:B------:R-:W-:-:S06]  /*1ae0*/  UMOV UR4, URZ ;  /* 0x000000ff00047c82 */ /* 0x000fcc0008000000 */
.L_x_9:
        /* <DEDUP_REMOVED lines=10> */
[----:B------:R-:W4:Y:S04]  /*1b90*/  @!P0 LDG.E R20, desc[UR6][R16.64] ;  /* 0x0000000610148981 */ /* 0x000f28000c1e1900 */
[----:B------:R-:W4:Y:S04]  /*1ba0*/  @P3 LDG.E R21, desc[UR6][R16.64+0x4c] ;  /* 0x00004c0610153981 */ /* 0x000f28000c1e1900 */
[----:B------:R-:W4:Y:S04]  /*1bb0*/  @!P0 LDG.E R23, desc[UR6][R16.64+0xc] ;  /* 0x00000c0610178981 */ /* 0x000f28000c1e1900 */
[----:B------:R-:W4:Y:S01]  /*1bc0*/  @P4 LDG.E R25, desc[UR6][R16.64+0x54] ;  /* 0x0000540610194981 */ /* 0x000f22000c1e1900 */
[----:B--2---:R-:W-:-:S03]  /*1bd0*/  @!P0 LOP3.LUT R5, R5, R22, RZ, 0x3c, !PT ;  /* 0x0000001605058212 */ /* 0x004fc600078e3cff */
[----:B------:R-:W2:Y:S01]  /*1be0*/  @P4 LDG.E R22, desc[UR6][R16.64+0x60] ;  /* 0x0000600610164981 */ /* 0x000ea2000c1e1900 */
[----:B---3--:R-:W-:-:S03]  /*1bf0*/  @P1 LOP3.LUT R5, R5, R26, RZ, 0x3c, !PT ;  /* 0x0000001a05051212 */ /* 0x008fc600078e3cff */
[----:B------:R-:W3:Y:S01]  /*1c00*/  @P5 LDG.E R26, desc[UR6][R16.64+0x74] ;  /* 0x00007406101a5981 */ /* 0x000ee2000c1e1900 */
[----:B----4-:R-:W-:Y:S02]  /*1c10*/  @P2 LOP3.LUT R5, R5, R28, RZ, 0x3c, !PT ;  /* 0x0000001c05052212 */ /* 0x010fe400078e3cff */
[----:B------:R-:W-:Y:S02]  /*1c20*/  @!P0 LOP3.LUT R3, R3, R20, RZ, 0x3c, !PT ;  /* 0x0000001403038212 */ /* 0x000fe400078e3cff */
[----:B------:R-:W4:Y:S01]  /*1c30*/  @!P0 LDG.E R20, desc[UR6][R16.64+0x8] ;  /* 0x0000080610148981 */ /* 0x000f22000c1e1900 */
[----:B------:R-:W-:-:S03]  /*1c40*/  @P3 LOP3.LUT R5, R5, R21, RZ, 0x3c, !PT ;  /* 0x0000001505053212 */ /* 0x000fc600078e3cff */
[----:B------:R-:W3:Y:S01]  /*1c50*/  @!P0 LDG.E R21, desc[UR6][R16.64+0x4] ;  /* 0x0000040610158981 */ /* 0x000ee2000c1e1900 */
[----:B------:R-:W-:-:S03]  /*1c60*/  @!P0 LOP3.LUT R4, R4, R23, RZ, 0x3c, !PT ;  /* 0x0000001704048212 */ /* 0x000fc600078e3cff */
[----:B------:R-:W3:Y:S01]  /*1c70*/  @P1 LDG.E R23, desc[UR6][R16.64+0x20] ;  /* 0x0000200610171981 */ /* 0x000ee2000c1e1900 */
[----:B--2---:R-:W-:-:S03]  /*1c80*/  @P4 LOP3.LUT R5, R5, R22, RZ, 0x3c, !PT ;  /* 0x0000001605054212 */ /* 0x004fc600078e3cff */
[----:B------:R-:W2:Y:S01]  /*1c90*/  @P1 LDG.E R22, desc[UR6][R16.64+0x1c] ;  /* 0x00001c0610161981 */ /* 0x000ea2000c1e1900 */
[----:B----4-:R-:W-:-:S03]  /*1ca0*/  @!P0 LOP3.LUT R9, R9, R20, RZ, 0x3c, !PT ;  /* 0x0000001409098212 */ /* 0x010fc600078e3cff */
[----:B------:R-:W4:Y:S01]  /*1cb0*/  @P1 LDG.E R20, desc[UR6][R16.64+0x14] ;  /* 0x0000140610141981 */ /* 0x000f22000c1e1900 */
[----:B---3--:R-:W-:-:S03]  /*1cc0*/  @!P0 LOP3.LUT R8, R8, R21, RZ, 0x3c, !PT ;  /* 0x0000001508088212 */ /* 0x008fc600078e3cff */
[----:B------:R-:W3:Y:S01]  /*1cd0*/  @P1 LDG.E R21, desc[UR6][R16.64+0x18] ;  /* 0x0000180610151981 */ /* 0x000ee2000c1e1900 */
[----:B------:R-:W-:-:S03]  /*1ce0*/  @P5 LOP3.LUT R5, R5, R26, RZ, 0x3c, !PT ;  /* 0x0000001a05055212 */ /* 0x000fc600078e3cff */
[----:B------:R-:W3:Y:S01]  /*1cf0*/  @P6 LDG.E R26, desc[UR6][R16.64+0x88] ;  /* 0x00008806101a6981 */ /* 0x000ee2000c1e1900 */
[----:B------:R-:W-:-:S03]  /*1d00*/  @P1 LOP3.LUT R4, R4, R23, RZ, 0x3c, !PT ;  /* 0x0000001704041212 */ /* 0x000fc600078e3cff */
[----:B------:R-:W3:Y:S01]  /*1d10*/  @P2 LDG.E R23, desc[UR6][R16.64+0x34] ;  /* 0x0000340610172981 */ /* 0x000ee2000c1e1900 */
[----:B--2---:R-:W-:-:S03]  /*1d20*/  @P1 LOP3.LUT R9, R9, R22, RZ, 0x3c, !PT ;  /* 0x0000001609091212 */ /* 0x004fc600078e3cff */
[----:B------:R-:W2:Y:S01]  /*1d30*/  @P2 LDG.E R22, desc[UR6][R16.64+0x30] ;  /* 0x0000300610162981 */ /* 0x000ea2000c1e1900 */
[----:B----4-:R-:W-:-:S03]  /*1d40*/  @P1 LOP3.LUT R3, R3, R20, RZ, 0x3c, !PT ;  /* 0x0000001403031212 */ /* 0x010fc600078e3cff */
[----:B------:R-:W4:Y:S01]  /*1d50*/  @P2 LDG.E R20, desc[UR6][R16.64+0x28] ;  /* 0x0000280610142981 */ /* 0x000f22000c1e1900 */
[----:B---3--:R-:W-:-:S03]  /*1d60*/  @P1 LOP3.LUT R8, R8, R21, RZ, 0x3c, !PT ;  /* 0x0000001508081212 */ /* 0x008fc600078e3cff */
        /* <DEDUP_REMOVED lines=21> */
[----:B------:R-:W-:Y:S02]  /*1ec0*/  @P4 LOP3.LUT R8, R8, R25, RZ, 0x3c, !PT ;  /* 0x0000001908084212 */ /* 0x000fe400078e3cff */
[----:B------:R-:W-:Y:S01]  /*1ed0*/  LOP3.LUT P0, RZ, R24, 0x80, RZ, 0xc0, !PT ;  /* 0x0000008018ff7812 */ /* 0x000fe2000780c0ff */
        /* <DEDUP_REMOVED lines=20> */
[----:B------:R-:W-:Y:S02]  /*2020*/  @P0 LOP3.LUT R5, R5, R26, RZ, 0x3c, !PT ;  /* 0x0000001a05050212 */ /* 0x000fe400078e3cff */
[----:B------:R-:W-:Y:S02]  /*2030*/  @P0 LOP3.LUT R4, R4, R23, RZ, 0x3c, !PT ;  /* 0x0000001704040212 */ /* 0x000fe400078e3cff */
[----:B--2---:R-:W-:Y:S02]  /*2040*/  @P0 LOP3.LUT R9, R9, R22, RZ, 0x3c, !PT ;  /* 0x0000001609090212 */ /* 0x004fe400078e3cff */
[----:B----4-:R-:W-:Y:S02]  /*2050*/  @P0 LOP3.LUT R3, R3, R20, RZ, 0x3c, !PT ;  /* 0x0000001403030212 */ /* 0x010fe400078e3cff */
[----:B---3--:R-:W-:-:S02]  /*2060*/  @P0 LOP3.LUT R8, R8, R21, RZ, 0x3c, !PT ;  /* 0x0000001508080212 */ /* 0x008fc400078e3cff */
[----:B------:R-:W-:-:S13]  /*2070*/  R2P PR, R24.B1, 0x7f ;  /* 0x0000007f18007804 */ /* 0x000fda0000001000 */
[----:B------:R-:W2:Y:S04]  /*2080*/  @P0 LDG.E R20, desc[UR6][R16.64+0xa0] ;  /* 0x0000a00610140981 */ /* 0x000ea8000c1e1900 */
[----:B------:R-:W3:Y:S04]  /*2090*/  @P0 LDG.E R22, desc[UR6][R16.64+0xa8] ;  /* 0x0000a80610160981 */ /* 0x000ee8000c1e1900 */
[----:B------:R-:W4:Y:S04]  /*20a0*/  @P0 LDG.E R21, desc[UR6][R16.64+0xa4] ;  /* 0x0000a40610150981 */ /* 0x000f28000c1e1900 */
        /* <DEDUP_REMOVED lines=13> */
[----:B--2---:R-:W-:Y:S02]  /*2180*/  @P0 LOP3.LUT R5, R5, R20, RZ, 0x3c, !PT ;  /* 0x0000001405050212 */ /* 0x004fe400078e3cff */
[----:B------:R-:W-:Y:S01]  /*2190*/  LOP3.LUT P0, RZ, R24, 0x8000, RZ, 0xc0, !PT ;  /* 0x0000800018ff7812 */ /* 0x000fe2000780c0ff */
[----:B------:R-:W2:Y:S01]  /*21a0*/  @P2 LDG.E R20, desc[UR6][R16.64+0xd8] ;  /* 0x0000d80610142981 */ /* 0x000ea2000c1e1900 */
[----:B---3--:R-:W-:-:S03]  /*21b0*/  @P1 LOP3.LUT R3, R3, R22, RZ, 0x3c, !PT ;  /* 0x0000001603031212 */ /* 0x008fc600078e3cff */
[----:B------:R-:W3:Y:S04]  /*21c0*/  @P1 LDG.E R22, desc[UR6][R16.64+0xc4] ;  /* 0x0000c40610161981 */ /* 0x000ee8000c1e1900 */
[----:B------:R-:W2:Y:S01]  /*21d0*/  @P2 LDG.E R24, desc[UR6][R16.64+0xc8] ;  /* 0x0000c80610182981 */ /* 0x000ea2000c1e1900 */
[----:B------:R-:W-:Y:S02]  /*21e0*/  @P1 LOP3.LUT R8, R8, R25, RZ, 0x3c, !PT ;  /* 0x0000001908081212 */ /* 0x000fe400078e3cff */
[----:B----4-:R-:W-:Y:S01]  /*21f0*/  @P1 LOP3.LUT R4, R4, R21, RZ, 0x3c, !PT ;  /* 0x0000001504041212 */ /* 0x010fe200078e3cff */
[----:B------:R-:W4:Y:S01]  /*2200*/  @P2 LDG.E R25, desc[UR6][R16.64+0xd4] ;  /* 0x0000d40610192981 */ /* 0x000f22000c1e1900 */
[----:B------:R-:W-:-:S03]  /*2210*/  @P2 LOP3.LUT R8, R8, R23, RZ, 0x3c, !PT ;  /* 0x0000001708082212 */ /* 0x000fc600078e3cff */
[----:B------:R-:W4:Y:S01]  /*2220*/  @P3 LDG.E R21, desc[UR6][R16.64+0xe0] ;  /* 0x0000e00610153981 */ /* 0x000f22000c1e1900 */
[----:B------:R-:W-:-:S03]  /*2230*/  @P2 LOP3.LUT R9, R9, R26, RZ, 0x3c, !PT ;  /* 0x0000001a09092212 */ /* 0x000fc600078e3cff */
[----:B------:R-:W4:Y:S04]  /*2240*/  @P3 LDG.E R23, desc[UR6][R16.64+0xe8] ;  /* 0x0000e80610173981 */ /* 0x000f28000c1e1900 */
[----:B------:R-:W4:Y:S01]  /*2250*/  @P3 LDG.E R26, desc[UR6][R16.64+0xec] ;  /* 0x0000ec06101a3981 */ /* 0x000f22000c1e1900 */
[----:B---3--:R-:W-:-:S03]  /*2260*/  @P1 LOP3.LUT R5, R5, R22, RZ, 0x3c, !PT ;  /* 0x0000001605051212 */ /* 0x008fc600078e3cff */
[----:B------:R-:W3:Y:S01]  /*2270*/  @P3 LDG.E R22, desc[UR6][R16.64+0xdc] ;  /* 0x0000dc0610163981 */ /* 0x000ee2000c1e1900 */
[----:B--2---:R-:W-:-:S03]  /*2280*/  @P2 LOP3.LUT R3, R3, R24, RZ, 0x3c, !PT ;  /* 0x0000001803032212 */ /* 0x004fc600078e3cff */
[----:B------:R-:W2:Y:S01]  /*2290*/  @P3 LDG.E R24, desc[UR6][R16.64+0xe4] ;  /* 0x0000e40610183981 */ /* 0x000ea2000c1e1900 */
[----:B------:R-:W-:Y:S02]  /*22a0*/  @P2 LOP3.LUT R5, R5, R20, RZ, 0x3c, !PT ;  /* 0x0000001405052212 */ /* 0x000fe400078e3cff */
[----:B----4-:R-:W-:Y:S01]  /*22b0*/  @P2 LOP3.LUT R4, R4, R25, RZ, 0x3c, !PT ;  /* 0x0000001904042212 */ /* 0x010fe200078e3cff */
[----:B------:R-:W4:Y:S01]  /*22c0*/  @P4 LDG.E R20, desc[UR6][R16.64+0xf0] ;  /* 0x0000f00610144981 */ /* 0x000f22000c1e1900 */
[----:B------:R-:W-:-:S03]  /*22d0*/  @P3 LOP3.LUT R8, R8, R21, RZ, 0x3c, !PT ;  /* 0x0000001508083212 */ /* 0x000fc600078e3cff */
        /* <DEDUP_REMOVED lines=10> */
[----:B----4-:R-:W-:-:S03]  /*2380*/  @P4 LOP3.LUT R3, R3, R20, RZ, 0x3c, !PT ;  /* 0x0000001403034212 */ /* 0x010fc600078e3cff */
[----:B------:R-:W4:Y:S01]  /*2390*/  @P5 LDG.E R20, desc[UR6][R16.64+0x10c] ;  /* 0x00010c0610145981 */ /* 0x000f22000c1e1900 */
[----:B------:R-:W-:-:S03]  /*23a0*/  @P4 LOP3.LUT R8, R8, R21, RZ, 0x3c, !PT ;  /* 0x0000001508084212 */ /* 0x000fc600078e3cff */
[----:B------:R-:W4:Y:S01]  /*23b0*/  @P5 LDG.E R21, desc[UR6][R16.64+0x110] ;  /* 0x0001100610155981 */ /* 0x000f22000c1e1900 */
[----:B------:R-:W-:-:S03]  /*23c0*/  @P4 LOP3.LUT R4, R4, R23, RZ, 0x3c, !PT ;  /* 0x0000001704044212 */ /* 0x000fc600078e3cff */
[----:B------:R-:W4:Y:S01]  /*23d0*/  @P6 LDG.E R23, desc[UR6][R16.64+0x11c] ;  /* 0x00011c0610176981 */ /* 0x000f22000c1e1900 */
[----:B------:R-:W-:-:S03]  /*23e0*/  @P5 LOP3.LUT R3, R3, R26, RZ, 0x3c, !PT ;  /* 0x0000001a03035212 */ /* 0x000fc600078e3cff */
        /* <DEDUP_REMOVED lines=9> */
[----:B------:R-:W4:Y:S04]  /*2480*/  @P6 LDG.E R21, desc[UR6][R16.64+0x124] ;  /* 0x0001240610156981 */ /* 0x000f28000c1e1900 */
[----:B------:R-:W4:Y:S01]  /*2490*/  @P6 LDG.E R20, desc[UR6][R16.64+0x128] ;  /* 0x0001280610146981 */ /* 0x000f22000c1e1900 */
[----:B------:R-:W-:Y:S02]  /*24a0*/  @P6 LOP3.LUT R8, R8, R23, RZ, 0x3c, !PT ;  /* 0x0000001708086212 */ /* 0x000fe400078e3cff */
[----:B------:R-:W-:Y:S01]  /*24b0*/  @P6 LOP3.LUT R9, R9, R26, RZ, 0x3c, !PT ;  /* 0x0000001a09096212 */ /* 0x000fe200078e3cff */
[----:B------:R-:W4:Y:S04]  /*24c0*/  @P0 LDG.E R23, desc[UR6][R16.64+0x130] ;  /* 0x0001300610170981 */ /* 0x000f28000c1e1900 */
[----:B------:R-:W4:Y:S01]  /*24d0*/  @P0 LDG.E R26, desc[UR6][R16.64+0x13c] ;  /* 0x00013c06101a0981 */ /* 0x000f22000c1e1900 */
[----:B---3--:R-:W-:-:S03]  /*24e0*/  @P5 LOP3.LUT R5, R5, R22, RZ, 0x3c, !PT ;  /* 0x0000001605055212 */ /* 0x008fc600078e3cff */
[----:B------:R-:W3:Y:S01]  /*24f0*/  @P0 LDG.E R22, desc[UR6][R16.64+0x12c] ;  /* 0x00012c0610160981 */ /* 0x000ee2000c1e1900 */
[----:B--2---:R-:W-:-:S03]  /*2500*/  @P6 LOP3.LUT R3, R3, R24, RZ, 0x3c, !PT ;  /* 0x0000001803036212 */ /* 0x004fc600078e3cff */
[----:B------:R-:W2:Y:S01]  /*2510*/  @P0 LDG.E R24, desc[UR6][R16.64+0x134] ;  /* 0x0001340610180981 */ /* 0x000ea2000c1e1900 */
[----:B------:R-:W-:-:S04]  /*2520*/  UIADD3 UR4, UPT, UPT, UR4, 0x10, URZ ;  /* 0x0000001004047890 */ /* 0x000fc8000fffe0ff */
[----:B------:R-:W-:Y:S01]  /*2530*/  UISETP.NE.AND UP0, UPT, UR4, 0x20, UPT ;  /* 0x000000200400788c */ /* 0x000fe2000bf05270 */
[----:B----4-:R-:W-:Y:S02]  /*2540*/  @P6 LOP3.LUT R4, R4, R21, RZ, 0x3c, !PT ;  /* 0x0000001504046212 */ /* 0x010fe400078e3cff */
[----:B------:R-:W-:Y:S02]  /*2550*/  @P6 LOP3.LUT R5, R5, R20, RZ, 0x3c, !PT ;  /* 0x0000001405056212 */ /* 0x000fe400078e3cff */
[----:B------:R-:W-:Y:S02]  /*2560*/  @P0 LOP3.LUT R4, R4, R25, RZ, 0x3c, !PT ;  /* 0x0000001904040212 */ /* 0x000fe400078e3cff */
[----:B------:R-:W-:Y:S02]  /*2570*/  @P0 LOP3.LUT R8, R8, R23, RZ, 0x3c, !PT ;  /* 0x0000001708080212 */ /* 0x000fe400078e3cff */
[----:B------:R-:W-:Y:S02]  /*2580*/  @P0 LOP3.LUT R5, R5, R26, RZ, 0x3c, !PT ;  /* 0x0000001a05050212 */ /* 0x000fe400078e3cff */
[----:B---3--:R-:W-:-:S02]  /*2590*/  @P0 LOP3.LUT R3, R3, R22, RZ, 0x3c, !PT ;  /* 0x0000001603030212 */ /* 0x008fc400078e3cff */
[----:B--2---:R-:W-:Y:S01]  /*25a0*/  @P0 LOP3.LUT R9, R9, R24, RZ, 0x3c, !PT ;  /* 0x0000001809090212 */ /* 0x004fe200078e3cff */
[----:B------:R-:W-:Y:S06]  /*25b0*/  BRA.U UP0, `(.L_x_9) ;  /* 0xfffffff5004c7547 */ /* 0x000fec000b83ffff */
[----:B------:R-:W-:-:S05]  /*25c0*/  VIADD R14, R14, 0x1 ;  /* 0x000000010e0e7836 */ /* 0x000fca0000000000 */
[----:B------:R-:W-:-:S13]  /*25d0*/  ISETP.NE.AND P0, PT, R14, 0x5, PT ;  /* 0x000000050e00780c */ /* 0x000fda0003f05270 */
[----:B------:R-:W-:Y:S05]  /*25e0*/  @P0 BRA `(.L_x_10) ;  /* 0xfffffff400300947 */ /* 0x000fea000383ffff */
[----:B------:R1:W-:Y:S04]  /*25f0*/  STL.64 [R1+0x8], R8 ;  /* 0x0000080801007387 */ /* 0x0003e80000100a00 */
[----:B------:R1:W-:Y:S04]  /*2600*/  STL [R1+0x4], R3 ;  /* 0x0000040301007387 */ /* 0x0003e80000100800 */
[----:B------:R1:W-:Y:S02]  /*2610*/  STL.64 [R1+0x10], R4 ;  /* 0x0000100401007387 */ /* 0x0003e40000100a00 */
.L_x_4:
[----:B------:R-:W-:Y:S05]  /*2620*/  BSYNC.RECONVERGENT B1 ;  /* 0x0000000000017941 */ /* 0x000fea0003800200 */
.L_x_3:
[C---:B------:R-:W-:Y:S01]  /*2630*/  ISETP.GT.U32.AND P0, PT, R2.reuse, 0x3, PT ;  /* 0x000000030200780c */ /* 0x040fe20003f04070 */
[----:B------:R-:W-:Y:S01]  /*2640*/  VIADD R13, R13, 0x1 ;  /* 0x000000010d0d7836 */ /* 0x000fe20000000000 */
[--C-:B------:R-:W-:Y:S02]  /*2650*/  SHF.R.U64 R2, R2, 0x2, R15.reuse ;  /* 0x0000000202027819 */ /* 0x100fe4000000120f */
[----:B------:R-:W-:Y:S02]  /*2660*/  ISETP.GT.U32.AND.EX P0, PT, R15, RZ, PT, P0 ;  /* 0x000000ff0f00720c */ /* 0x000fe40003f04100 */
[----:B------:R-:W-:-:S11]  /*2670*/  SHF.R.U32.HI R15, RZ, 0x2, R15 ;  /* 0x00000002ff0f7819 */ /* 0x000fd6000001160f */
[----:B------:R-:W-:Y:S05]  /*2680*/  @P0 BRA `(.L_x_11) ;  /* 0xffffffd800dc0947 */ /* 0x000fea000383ffff */
.L_x_2:
[----:B------:R-:W-:Y:S05]  /*2690*/  BSYNC.RECONVERGENT B0 ;  /* 0x0000000000007941 */ /* 0x000fea0003800200 */
.L_x_1:
[----:B------:R-:W-:-:S04]  /*26a0*/  ISETP.GT.U32.AND P0, PT, R7, 0x31, PT ;  /* 0x000000310700780c */ /* 0x000fc80003f04070 */
[----:B------:R-:W-:-:S13]  /*26b0*/  ISETP.GT.OR P0, PT, R0, 0x31, P0 ;  /* 0x000000310000780c */ /* 0x000fda0000704670 */
[----:B------:R-:W-:Y:S05]  /*26c0*/  @P0 EXIT ;  /* 0x000000000000094d */ /* 0x000fea0003800000 */
[----:B------:R-:W-:Y:S01]  /*26d0*/  SHF.R.U32.HI R0, RZ, 0x2, R3 ;  /* 0x00000002ff007819 */ /* 0x000fe20000011603 */
[----:B------:R-:W2:Y:S03]  /*26e0*/  LDCU.64 UR4, c[0x0][0x380] ;  /* 0x00007000ff0477ac */ /* 0x000ea60008000a00 */
[----:B------:R-:W-:Y:S01]  /*26f0*/  LOP3.LUT R0, R0, R3, RZ, 0x3c, !PT ;  /* 0x0000000300007212 */ /* 0x000fe200078e3cff */
[----:B01----:R-:W-:-:S04]  /*2700*/  IMAD.SHL.U32 R3, R5, 0x10, RZ ;  /* 0x0000001005037824 */ /* 0x003fc800078e00ff */
[----:B------:R-:W-:-:S05]  /*2710*/  IMAD.SHL.U32 R2, R0, 0x2, RZ ;  /* 0x0000000200027824 */ /* 0x000fca00078e00ff */
[----:B------:R-:W-:Y:S01]  /*2720*/  LOP3.LUT R2, R0, R2, R3, 0x96, !PT ;  /* 0x0000000200027212 */ /* 0x000fe200078e9603 */
[----:B------:R-:W-:Y:S01]  /*2730*/  IMAD.MOV.U32 R0, RZ, RZ, 0x2f800000 ;  /* 0x2f800000ff007424 */ /* 0x000fe200078e00ff */
[----:B------:R-:W-:Y:S02]  /*2740*/  SHF.R.S32.HI R3, RZ, 0x1f, R6 ;  /* 0x0000001fff037819 */ /* 0x000fe40000011406 */
[----:B------:R-:W-:Y:S02]  /*2750*/  LOP3.LUT R5, R2, R5, RZ, 0x3c, !PT ;  /* 0x0000000502057212 */ /* 0x000fe400078e3cff */
[----:B--2---:R-:W-:Y:S02]  /*2760*/  LEA R2, P0, R6, UR4, 0x2 ;  /* 0x0000000406027c11 */ /* 0x004fe4000f8010ff */
[----:B------:R-:W-:Y:S02]  /*2770*/  IADD3 R5, PT, PT, R12, -0x26039c23, R5 ;  /* 0xd9fc63dd0c057810 */ /* 0x000fe40007ffe005 */
[----:B------:R-:W-:-:S02]  /*2780*/  LEA.HI.X R3, R6, UR5, R3, 0x2, P0 ;  /* 0x0000000506037c11 */ /* 0x000fc400080f1403 */
[----:B------:R-:W-:-:S05]  /*2790*/  I2FP.F32.U32 R5, R5 ;  /* 0x0000000500057245 */ /* 0x000fca0000201000 */
[----:B------:R-:W-:-:S04]  /*27a0*/  FFMA R5, R5, R0, 1.1641532182693481445e-10 ;  /* 0x2f00000005057423 */ /* 0x000fc80000000000 */
[----:B------:R-:W-:-:S05]  /*27b0*/  FMUL R5, R5, 100 ;  /* 0x42c8000005057820 */ /* 0x000fca0000400000 */
[----:B------:R-:W-:Y:S01]  /*27c0*/  STG.E desc[UR6][R2.64], R5 ;  /* 0x0000000502007986 */ /* 0x000fe2000c101906 */
[----:B------:R-:W-:Y:S05]  /*27d0*/  EXIT ;  /* 0x000000000000794d */ /* 0x000fea0003800000 */
.L_x_12:
        /* <DEDUP_REMOVED lines=10> */
.L_x_14:


//--------------------- .nv.global.init           --------------------------
	.section	.nv.global.init,"aw",@progbits
	.align	4
.nv.global.init:
	.type		mrg32k3aM1SubSeq,@object
	.size		mrg32k3aM1SubSeq,(mrg32k3aM2SubSeq - mrg32k3aM1SubSeq)
mrg32k3aM1SubSeq:
        /*0000*/ 	.byte	0x0b, 0xcc, 0xee, 0x04, 0x73, 0x29, 0x8b, 0x6f, 0xf6, 0x53, 0x03, 0xf6, 0x23, 0xf6, 0xea, 0xda
        /* <DEDUP_REMOVED lines=125> */
	.type		mrg32k3aM2SubSeq,@object
	.size		mrg32k3aM2SubSeq,(mrg32k3aM1 - mrg32k3aM2SubSeq)
mrg32k3aM2SubSeq:
        /* <DEDUP_REMOVED lines=126> */
	.type		mrg32k3aM1,@object
	.size		mrg32k3aM1,(mrg32k3aM1Seq - mrg32k3aM1)
mrg32k3aM1:
        /* <DEDUP_REMOVED lines=144> */
	.type		mrg32k3aM1Seq,@object
	.size		mrg32k3aM1Seq,(mrg32k3aM2 - mrg32k3aM1Seq)
mrg32k3aM1Seq:
        /* <DEDUP_REMOVED lines=144> */
	.type		mrg32k3aM2,@object
	.size		mrg32k3aM2,(mrg32k3aM2Seq - mrg32k3aM2)
mrg32k3aM2:
        /* <DEDUP_REMOVED lines=144> */
	.type		mrg32k3aM2Seq,@object
	.size		mrg32k3aM2Seq,(precalc_xorwow_matrix - mrg32k3aM2Seq)
mrg32k3aM2Seq:
        /* <DEDUP_REMOVED lines=144> */
	.type		precalc_xorwow_matrix,@object
	.size		precalc_xorwow_matrix,(precalc_xorwow_offset_matrix - precalc_xorwow_matrix)
precalc_xorwow_matrix:
        /* <DEDUP_REMOVED lines=6400> */
	.type		precalc_xorwow_offset_matrix,@object
	.size		precalc_xorwow_offset_matrix,(.L_1 - precalc_xorwow_offset_matrix)
precalc_xorwow_offset_matrix:
        /* <DEDUP_REMOVED lines=6400> */
.L_1:


//--------------------- .nv.shared.reserved.0     --------------------------
	.section	.nv.shared.reserved.0,"aw",@nobits
	.weak		__nv_reservedSMEM_offset_0_alias
	.size		__nv_reservedSMEM_offset_0_alias, 0, 64
	.other		__nv_reservedSMEM_offset_0_alias,@"STO_CUDA_RESERVED_SHARED STV_DEFAULT"
__nv_reservedSMEM_offset_0_alias:
	.zero		0
	.zero		64


//--------------------- .nv.constant0._Z9sumMatrixPfS_ --------------------------
	.section	.nv.constant0._Z9sumMatrixPfS_,"a",@progbits
	.sectionflags	@""
	.align	4
.nv.constant0._Z9sumMatrixPfS_:
	.zero		912


//--------------------- .nv.constant0._Z16initializeMatrixPfj --------------------------
	.section	.nv.constant0._Z16initializeMatrixPfj,"a",@progbits
	.sectionflags	@""
	.align	4
.nv.constant0._Z16initializeMatrixPfj:
	.zero		908


//--------------------- SYMBOLS --------------------------

	.type		.nv.reservedSmem.offset0,@object
	.size		.nv.reservedSmem.offset0,0x4
